	.target	sm_90a

	.elftype	@"ET_EXEC"


//--------------------- .note.nv.tkinfo           --------------------------
	.section	.note.nv.tkinfo,"",@"SHT_NOTE"
	.sectionflags	@"SHF_NOTE_NV_TKINFO"
	.tkinfo
        /*0018*/ 	.word	0x00000002
        /*0030*/ 	.string	""
        /*0030*/ 	.string	"ptxas"
        /*0030*/ 	.string	"Cuda compilation tools, release 13.0, V13.0.88"
        /*0030*/ 	.string	"Build cuda_13.0.r13.0/compiler.36424714_0"
        /*0030*/ 	.string	"-arch sm_90a -m 64 "



//--------------------- .note.nv.cuinfo           --------------------------
	.section	.note.nv.cuinfo,"",@"SHT_NOTE"
	.sectionflags	@"SHF_NOTE_NV_CUINFO"
        /*0018*/ 	.short	0x0002
        /*001a*/ 	.short	0x005a
        /*001c*/ 	.short	0x0082
	.zero		2


//--------------------- .nv.info                  --------------------------
	.section	.nv.info,"",@"SHT_CUDA_INFO"
	.align	4


	//----- nvinfo : EIATTR_REGCOUNT
	.align		4
        /*0000*/ 	.byte	0x04, 0x2f
        /*0002*/ 	.short	(.L_15 - .L_14)
	.align		4
.L_14:
        /*0004*/ 	.word	index@(_ZN7cutlass13device_kernelINS_4gemm6kernel13GemmUniversalIN4cute5tupleIJiiiiEEENS1_10collective13CollectiveMmaINS1_34MainloopSm90TmaGmmaWarpSpecializedILi7ENS5_IJNS4_1CILi1EEESB_SB_EEENS1_32KernelTmaWarpSpecializedPingpongEEENS5_IJNSA_ILi64EEENSA_ILi256EEENSA_ILi32EEEEEENS_6half_tENS5_IJlSB_lEEESJ_SK_NS4_8TiledMMAINS4_8MMA_AtomIJNS4_4SM904GMMA26MMA_64x256x16_F32F16F16_SSILNSO_5MajorE0ELSQ_0ELNSO_7ScaleInE1ELSR_1EEEEEENS4_6LayoutISC_NS5_IJNSA_ILi0EEESV_SV_EEEEENS5_IJNS4_10UnderscoreESY_SY_EEEEENS4_13SM90_TMA_LOADENS4_14ComposedLayoutINS4_7SwizzleILi2ELi4ELi3EEENS4_18smem_ptr_flag_bitsILi16EEENSU_INS5_IJNSA_ILi8EEESH_EEENS5_IJSH_SB_EEEEEEEvNS4_8identityES11_S1B_vS1C_EENS_8epilogue10collective6detail29Sm90TmaWarpSpecializedAdapterINS1F_15DefaultEpilogueISJ_SK_SK_NS1E_6thread17LinearCombinationISJ_Li1EffLNS1J_9ScaleType4KindE0ELNS_15FloatRoundStyleE2ESJ_EENS1_15EpilogueDefaultEEEEEvvEEEEvNT_6ParamsE)
        /*0008*/ 	.word	0x000000a8


	//----- nvinfo : EIATTR_FRAME_SIZE
	.align		4
.L_15:
        /*000c*/ 	.byte	0x04, 0x11
        /*000e*/ 	.short	(.L_17 - .L_16)
	.align		4
.L_16:
        /*0010*/ 	.word	index@(_ZN7cutlass13device_kernelINS_4gemm6kernel13GemmUniversalIN4cute5tupleIJiiiiEEENS1_10collective13CollectiveMmaINS1_34MainloopSm90TmaGmmaWarpSpecializedILi7ENS5_IJNS4_1CILi1EEESB_SB_EEENS1_32KernelTmaWarpSpecializedPingpongEEENS5_IJNSA_ILi64EEENSA_ILi256EEENSA_ILi32EEEEEENS_6half_tENS5_IJlSB_lEEESJ_SK_NS4_8TiledMMAINS4_8MMA_AtomIJNS4_4SM904GMMA26MMA_64x256x16_F32F16F16_SSILNSO_5MajorE0ELSQ_0ELNSO_7ScaleInE1ELSR_1EEEEEENS4_6LayoutISC_NS5_IJNSA_ILi0EEESV_SV_EEEEENS5_IJNS4_10UnderscoreESY_SY_EEEEENS4_13SM90_TMA_LOADENS4_14ComposedLayoutINS4_7SwizzleILi2ELi4ELi3EEENS4_18smem_ptr_flag_bitsILi16EEENSU_INS5_IJNSA_ILi8EEESH_EEENS5_IJSH_SB_EEEEEEEvNS4_8identityES11_S1B_vS1C_EENS_8epilogue10collective6detail29Sm90TmaWarpSpecializedAdapterINS1F_15DefaultEpilogueISJ_SK_SK_NS1E_6thread17LinearCombinationISJ_Li1EffLNS1J_9ScaleType4KindE0ELNS_15FloatRoundStyleE2ESJ_EENS1_15EpilogueDefaultEEEEEvvEEEEvNT_6ParamsE)
        /*0014*/ 	.word	0x00000008


	//----- nvinfo : EIATTR_MIN_STACK_SIZE
	.align		4
.L_17:
        /*0018*/ 	.byte	0x04, 0x12
        /*001a*/ 	.short	(.L_19 - .L_18)
	.align		4
.L_18:
        /*001c*/ 	.word	index@(_ZN7cutlass13device_kernelINS_4gemm6kernel13GemmUniversalIN4cute5tupleIJiiiiEEENS1_10collective13CollectiveMmaINS1_34MainloopSm90TmaGmmaWarpSpecializedILi7ENS5_IJNS4_1CILi1EEESB_SB_EEENS1_32KernelTmaWarpSpecializedPingpongEEENS5_IJNSA_ILi64EEENSA_ILi256EEENSA_ILi32EEEEEENS_6half_tENS5_IJlSB_lEEESJ_SK_NS4_8TiledMMAINS4_8MMA_AtomIJNS4_4SM904GMMA26MMA_64x256x16_F32F16F16_SSILNSO_5MajorE0ELSQ_0ELNSO_7ScaleInE1ELSR_1EEEEEENS4_6LayoutISC_NS5_IJNSA_ILi0EEESV_SV_EEEEENS5_IJNS4_10UnderscoreESY_SY_EEEEENS4_13SM90_TMA_LOADENS4_14ComposedLayoutINS4_7SwizzleILi2ELi4ELi3EEENS4_18smem_ptr_flag_bitsILi16EEENSU_INS5_IJNSA_ILi8EEESH_EEENS5_IJSH_SB_EEEEEEEvNS4_8identityES11_S1B_vS1C_EENS_8epilogue10collective6detail29Sm90TmaWarpSpecializedAdapterINS1F_15DefaultEpilogueISJ_SK_SK_NS1E_6thread17LinearCombinationISJ_Li1EffLNS1J_9ScaleType4KindE0ELNS_15FloatRoundStyleE2ESJ_EENS1_15EpilogueDefaultEEEEEvvEEEEvNT_6ParamsE)
        /*0020*/ 	.word	0x00000008
.L_19:


//--------------------- .nv.compat                --------------------------
	.section	.nv.compat,"",@"SHT_CUDA_COMPAT_INFO"
	.align	4
        /*0000*/ 	.byte	0x02, 0x09, 0x01, 0x00, 0x02, 0x02, 0x04, 0x00, 0x02, 0x05, 0x05, 0x00, 0x03, 0x07, 0x01, 0x01
        /*0010*/ 	.byte	0x02, 0x03, 0x01, 0x00, 0x02, 0x06, 0x01, 0x00, 0x04, 0x0b, 0x08, 0x00, 0x00, 0x00, 0x00, 0x00
        /*0020*/ 	.byte	0x00, 0x00, 0x00, 0x00


//--------------------- .nv.info._ZN7cutlass13device_kernelINS_4gemm6kernel13GemmUniversalIN4cute5tupleIJiiiiEEENS1_10collective13CollectiveMmaINS1_34MainloopSm90TmaGmmaWarpSpecializedILi7ENS5_IJNS4_1CILi1EEESB_SB_EEENS1_32KernelTmaWarpSpecializedPingpongEEENS5_IJNSA_ILi64EEENSA_ILi256EEENSA_ILi32EEEEEENS_6half_tENS5_IJlSB_lEEESJ_SK_NS4_8TiledMMAINS4_8MMA_AtomIJNS4_4SM904GMMA26MMA_64x256x16_F32F16F16_SSILNSO_5MajorE0ELSQ_0ELNSO_7ScaleInE1ELSR_1EEEEEENS4_6LayoutISC_NS5_IJNSA_ILi0EEESV_SV_EEEEENS5_IJNS4_10UnderscoreESY_SY_EEEEENS4_13SM90_TMA_LOADENS4_14ComposedLayoutINS4_7SwizzleILi2ELi4ELi3EEENS4_18smem_ptr_flag_bitsILi16EEENSU_INS5_IJNSA_ILi8EEESH_EEENS5_IJSH_SB_EEEEEEEvNS4_8identityES11_S1B_vS1C_EENS_8epilogue10collective6detail29Sm90TmaWarpSpecializedAdapterINS1F_15DefaultEpilogueISJ_SK_SK_NS1E_6thread17LinearCombinationISJ_Li1EffLNS1J_9ScaleType4KindE0ELNS_15FloatRoundStyleE2ESJ_EENS1_15EpilogueDefaultEEEEEvvEEEEvNT_6ParamsE --------------------------
	.section	.nv.info._ZN7cutlass13device_kernelINS_4gemm6kernel13GemmUniversalIN4cute5tupleIJiiiiEEENS1_10collective13CollectiveMmaINS1_34MainloopSm90TmaGmmaWarpSpecializedILi7ENS5_IJNS4_1CILi1EEESB_SB_EEENS1_32KernelTmaWarpSpecializedPingpongEEENS5_IJNSA_ILi64EEENSA_ILi256EEENSA_ILi32EEEEEENS_6half_tENS5_IJlSB_lEEESJ_SK_NS4_8TiledMMAINS4_8MMA_AtomIJNS4_4SM904GMMA26MMA_64x256x16_F32F16F16_SSILNSO_5MajorE0ELSQ_0ELNSO_7ScaleInE1ELSR_1EEEEEENS4_6LayoutISC_NS5_IJNSA_ILi0EEESV_SV_EEEEENS5_IJNS4_10UnderscoreESY_SY_EEEEENS4_13SM90_TMA_LOADENS4_14ComposedLayoutINS4_7SwizzleILi2ELi4ELi3EEENS4_18smem_ptr_flag_bitsILi16EEENSU_INS5_IJNSA_ILi8EEESH_EEENS5_IJSH_SB_EEEEEEEvNS4_8identityES11_S1B_vS1C_EENS_8epilogue10collective6detail29Sm90TmaWarpSpecializedAdapterINS1F_15DefaultEpilogueISJ_SK_SK_NS1E_6thread17LinearCombinationISJ_Li1EffLNS1J_9ScaleType4KindE0ELNS_15FloatRoundStyleE2ESJ_EENS1_15EpilogueDefaultEEEEEvvEEEEvNT_6ParamsE,"",@"SHT_CUDA_INFO"
	.sectionflags	@""
	.align	4


	//----- nvinfo : EIATTR_CUDA_API_VERSION
	.align		4
        /*0000*/ 	.byte	0x04, 0x37
        /*0002*/ 	.short	(.L_21 - .L_20)
.L_20:
        /*0004*/ 	.word	0x00000082


	//----- nvinfo : EIATTR_KPARAM_INFO
	.align		4
.L_21:
        /*0008*/ 	.byte	0x04, 0x17
        /*000a*/ 	.short	(.L_23 - .L_22)
.L_22:
        /*000c*/ 	.word	0x00000000
        /*0010*/ 	.short	0x0000
        /*0012*/ 	.short	0x0070
        /*0014*/ 	.byte	0x00, 0xf0, 0x01, 0x10


	//----- nvinfo : EIATTR_SPARSE_MMA_MASK
	.align		4
.L_23:
        /*0018*/ 	.byte	0x03, 0x50
        /*001a*/ 	.short	0x0000


	//----- nvinfo : EIATTR_MAXREG_COUNT
	.align		4
        /*001c*/ 	.byte	0x03, 0x1b
        /*001e*/ 	.short	0x00a8


	//----- nvinfo : EIATTR_NUM_BARRIERS
	.align		4
        /*0020*/ 	.byte	0x02, 0x4c
        /*0022*/ 	.byte	0x01
	.zero		1


	//----- nvinfo : EIATTR_EXTERNS
	.align		4
        /*0024*/ 	.byte	0x04, 0x0f
        /*0026*/ 	.short	(.L_25 - .L_24)


	//   ....[0]....
	.align		4
.L_24:
        /*0028*/ 	.word	index@(__assertfail)


	//----- nvinfo : EIATTR_ANNOTATIONS
	.align		4
.L_25:
        /*002c*/ 	.byte	0x04, 0x55
        /*002e*/ 	.short	(.L_27 - .L_26)


	//   ....[0]....
.L_26:
        /*0030*/ 	.word	0x00000001
        /*0034*/ 	.byte	0x30, 0x0b, 0x00, 0x00, 0x01, 0x00, 0x00, 0x00, 0x40, 0x9b, 0x00, 0x00, 0x01, 0x00, 0x00, 0x00
        /*0044*/ 	.byte	0x50, 0xa7, 0x00, 0x00


	//----- nvinfo : EIATTR_MERCURY_ISA_VERSION
	.align		4
.L_27:
        /*0048*/ 	.byte	0x03, 0x5f
        /*004a*/ 	.short	0x0101


	//----- nvinfo : EIATTR_INT_WARP_WIDE_INSTR_OFFSETS
	.align		4
        /*004c*/ 	.byte	0x04, 0x31
        /*004e*/ 	.short	(.L_29 - .L_28)


	//   ....[0]....
.L_28:
        /*0050*/ 	.word	0x00000440


	//   ....[1]....
        /*0054*/ 	.word	0x00000460


	//   ....[2]....
        /*0058*/ 	.word	0x000004e0


	//   ....[3]....
        /*005c*/ 	.word	0x000004f0


	//   ....[4]....
        /*0060*/ 	.word	0x00000500


	//   ....[5]....
        /*0064*/ 	.word	0x00000520


	//   ....[6]....
        /*0068*/ 	.word	0x000005b0


	//   ....[7]....
        /*006c*/ 	.word	0x000005d0


	//----- nvinfo : EIATTR_COOP_GROUP_MASK_REGIDS
	.align		4
.L_29:
        /*0070*/ 	.byte	0x04, 0x29
        /*0072*/ 	.short	(.L_31 - .L_30)


	//   ....[0]....
.L_30:
        /*0074*/ 	.word	0xffffffff


	//   ....[1]....
        /*0078*/ 	.word	0xffffffff


	//   ....[2]....
        /*007c*/ 	.word	0xffffffff


	//   ....[3]....
        /*0080*/ 	.word	0xffffffff


	//   ....[4]....
        /*0084*/ 	.word	0xffffffff


	//   ....[5]....
        /*0088*/ 	.word	0xffffffff


	//----- nvinfo : EIATTR_COOP_GROUP_INSTR_OFFSETS
	.align		4
.L_31:
        /*008c*/ 	.byte	0x04, 0x28
        /*008e*/ 	.short	(.L_33 - .L_32)


	//   ....[0]....
.L_32:
        /*0090*/ 	.word	0x00000070


	//   ....[1]....
        /*0094*/ 	.word	0x00000080


	//   ....[2]....
        /*0098*/ 	.word	0x00000140


	//   ....[3]....
        /*009c*/ 	.word	0x00000330


	//   ....[4]....
        /*00a0*/ 	.word	0x00000370


	//   ....[5]....
        /*00a4*/ 	.word	0x000003c0


	//----- nvinfo : EIATTR_REG_RECONFIG
	.align		4
.L_33:
        /*00a8*/ 	.byte	0x01, 0x54
	.zero		2


	//----- nvinfo : EIATTR_SYSCALL_OFFSETS
	.align		4
        /*00ac*/ 	.byte	0x04, 0x46
        /*00ae*/ 	.short	(.L_35 - .L_34)


	//   ....[0]....
.L_34:
        /*00b0*/ 	.word	0x00001600


	//----- nvinfo : EIATTR_MBARRIER_INSTR_OFFSETS
	.align		4
.L_35:
        /*00b4*/ 	.byte	0x04, 0x39
        /*00b6*/ 	.short	(.L_37 - .L_36)


	//   ....[0]....
.L_36:
        /*00b8*/ 	.word	0x00000240
        /*00bc*/ 	.word	0x000000ff
        /*00c0*/ 	.word	0x00000000
        /*00c4*/ 	.short	0x0100
        /*00c6*/ 	.byte	0x08
	.zero		1


	//   ....[1]....
        /*00c8*/ 	.word	0x00000250
        /*00cc*/ 	.word	0x000000ff
        /*00d0*/ 	.word	0x00000038
        /*00d4*/ 	.short	0x0100
        /*00d6*/ 	.byte	0x08
	.zero		1


	//   ....[2]....
        /*00d8*/ 	.word	0x00000260
        /*00dc*/ 	.word	0x000000ff
        /*00e0*/ 	.word	0x00000008
        /*00e4*/ 	.short	0x0100
        /*00e6*/ 	.byte	0x08
	.zero		1


	//   ....[3]....
        /*00e8*/ 	.word	0x00000270
        /*00ec*/ 	.word	0x000000ff
        /*00f0*/ 	.word	0x00000040
        /*00f4*/ 	.short	0x0100
        /*00f6*/ 	.byte	0x08
	.zero		1


	//   ....[4]....
        /*00f8*/ 	.word	0x00000280
        /*00fc*/ 	.word	0x000000ff
        /*0100*/ 	.word	0x00000010
        /*0104*/ 	.short	0x0100
        /*0106*/ 	.byte	0x08
	.zero		1


	//   ....[5]....
        /*0108*/ 	.word	0x00000290
        /*010c*/ 	.word	0x000000ff
        /*0110*/ 	.word	0x00000048
        /*0114*/ 	.short	0x0100
        /*0116*/ 	.byte	0x08
	.zero		1


	//   ....[6]....
        /*0118*/ 	.word	0x000002a0
        /*011c*/ 	.word	0x000000ff
        /*0120*/ 	.word	0x00000018
        /*0124*/ 	.short	0x0100
        /*0126*/ 	.byte	0x08
	.zero		1


	//   ....[7]....
        /*0128*/ 	.word	0x000002b0
        /*012c*/ 	.word	0x000000ff
        /*0130*/ 	.word	0x00000050
        /*0134*/ 	.short	0x0100
        /*0136*/ 	.byte	0x08
	.zero		1


	//   ....[8]....
        /*0138*/ 	.word	0x000002c0
        /*013c*/ 	.word	0x000000ff
        /*0140*/ 	.word	0x00000020
        /*0144*/ 	.short	0x0100
        /*0146*/ 	.byte	0x08
	.zero		1


	//   ....[9]....
        /*0148*/ 	.word	0x000002d0
        /*014c*/ 	.word	0x000000ff
        /*0150*/ 	.word	0x00000058
        /*0154*/ 	.short	0x0100
        /*0156*/ 	.byte	0x08
	.zero		1


	//   ....[10]....
        /*0158*/ 	.word	0x000002e0
        /*015c*/ 	.word	0x000000ff
        /*0160*/ 	.word	0x00000028
        /*0164*/ 	.short	0x0100
        /*0166*/ 	.byte	0x08
	.zero		1


	//   ....[11]....
        /*0168*/ 	.word	0x000002f0
        /*016c*/ 	.word	0x000000ff
        /*0170*/ 	.word	0x00000060
        /*0174*/ 	.short	0x0100
        /*0176*/ 	.byte	0x08
	.zero		1


	//   ....[12]....
        /*0178*/ 	.word	0x00000300
        /*017c*/ 	.word	0x000000ff
        /*0180*/ 	.word	0x00000030
        /*0184*/ 	.short	0x0100
        /*0186*/ 	.byte	0x08
	.zero		1


	//   ....[13]....
        /*0188*/ 	.word	0x00000310
        /*018c*/ 	.word	0x000000ff
        /*0190*/ 	.word	0x00000068
        /*0194*/ 	.short	0x0100
        /*0196*/ 	.byte	0x08
	.zero		1


	//   ....[14]....
        /*0198*/ 	.word	0x00000610
        /*019c*/ 	.word	0x000000ff
        /*01a0*/ 	.word	0x000000a0
        /*01a4*/ 	.short	0x0100
        /*01a6*/ 	.byte	0x08
	.zero		1


	//   ....[15]....
        /*01a8*/ 	.word	0x00000680
        /*01ac*/ 	.word	0x000000ff
        /*01b0*/ 	.word	0x000000a8
        /*01b4*/ 	.short	0x0100
        /*01b6*/ 	.byte	0x08
	.zero		1


	//   ....[16]....
        /*01b8*/ 	.word	0x000006a0
        /*01bc*/ 	.word	0x000000ff
        /*01c0*/ 	.word	0x00000080
        /*01c4*/ 	.short	0x0100
        /*01c6*/ 	.byte	0x09
	.zero		1


	//   ....[17]....
        /*01c8*/ 	.word	0x000006b0
        /*01cc*/ 	.word	0x000000ff
        /*01d0*/ 	.word	0x00000088
        /*01d4*/ 	.short	0x0100
        /*01d6*/ 	.byte	0x09
	.zero		1


	//   ....[18]....
        /*01d8*/ 	.word	0x000006c0
        /*01dc*/ 	.word	0x000000ff
        /*01e0*/ 	.word	0x00000090
        /*01e4*/ 	.short	0x0100
        /*01e6*/ 	.byte	0x09
	.zero		1


	//   ....[19]....
        /*01e8*/ 	.word	0x000006d0
        /*01ec*/ 	.word	0x000000ff
        /*01f0*/ 	.word	0x00000098
        /*01f4*/ 	.short	0x0100
        /*01f6*/ 	.byte	0x09
	.zero		1


	//   ....[20]....
        /*01f8*/ 	.word	0x000014e0
        /*01fc*/ 	.word	0x0000009d
        /*0200*/ 	.word	0x00000000
        /*0204*/ 	.short	0x010a
        /*0206*/ 	.byte	0x2a
	.zero		1


	//   ....[21]....
        /*0208*/ 	.word	0x00001680
        /*020c*/ 	.word	0x00000003
        /*0210*/ 	.word	0x00000000
        /*0214*/ 	.short	0x010a
        /*0216*/ 	.byte	0x3f
	.zero		1


	//   ....[22]....
        /*0218*/ 	.word	0x000016e0
        /*021c*/ 	.word	0x00000003
        /*0220*/ 	.word	0x00000000
        /*0224*/ 	.short	0x010a
        /*0226*/ 	.byte	0x3f
	.zero		1


	//   ....[23]....
        /*0228*/ 	.word	0x00001950
        /*022c*/ 	.word	0x000000ff
        /*0230*/ 	.word	0x00000000
        /*0234*/ 	.short	0x010a
        /*0236*/ 	.byte	0x04
	.zero		1


	//   ....[24]....
        /*0238*/ 	.word	0x00001990
        /*023c*/ 	.word	0x000000ff
        /*0240*/ 	.word	0x00000000
        /*0244*/ 	.short	0x010a
        /*0246*/ 	.byte	0x04
	.zero		1


	//   ....[25]....
        /*0248*/ 	.word	0x00001b00
        /*024c*/ 	.word	0x000000ff
        /*0250*/ 	.word	0x00000000
        /*0254*/ 	.short	0x0101
        /*0256*/ 	.byte	0x04
	.zero		1


	//   ....[26]....
        /*0258*/ 	.word	0x00001bf0
        /*025c*/ 	.word	0x0000009e
        /*0260*/ 	.word	0x00000000
        /*0264*/ 	.short	0x0101
        /*0266*/ 	.byte	0x2d
	.zero		1


	//   ....[27]....
        /*0268*/ 	.word	0x00001ce0
        /*026c*/ 	.word	0x000000ff
        /*0270*/ 	.word	0x00000000
        /*0274*/ 	.short	0x0101
        /*0276*/ 	.byte	0x04
	.zero		1


	//   ....[28]....
        /*0278*/ 	.word	0x00001d90
        /*027c*/ 	.word	0x0000009d
        /*0280*/ 	.word	0x00000010
        /*0284*/ 	.short	0x010a
        /*0286*/ 	.byte	0x2a
	.zero		1


	//   ....[29]....
        /*0288*/ 	.word	0x00009b60
        /*028c*/ 	.word	0x000000a0
        /*0290*/ 	.word	0x00000000
        /*0294*/ 	.short	0x0101
        /*0296*/ 	.byte	0x2d
	.zero		1


	//   ....[30]....
        /*0298*/ 	.word	0x0000a4c0
        /*029c*/ 	.word	0x0000000a
        /*02a0*/ 	.word	0x00000038
        /*02a4*/ 	.short	0x010a
        /*02a6*/ 	.byte	0x3f
	.zero		1


	//   ....[31]....
        /*02a8*/ 	.word	0x0000a8b0
        /*02ac*/ 	.word	0x00000008
        /*02b0*/ 	.word	0x000000a8
        /*02b4*/ 	.short	0x0101
        /*02b6*/ 	.byte	0x3f
	.zero		1


	//   ....[32]....
        /*02b8*/ 	.word	0x0000b000
        /*02bc*/ 	.word	0x00000009
        /*02c0*/ 	.word	0x00000000
        /*02c4*/ 	.short	0x010a
        /*02c6*/ 	.byte	0x3f
	.zero		1


	//   ....[33]....
        /*02c8*/ 	.word	0x0000b080
        /*02cc*/ 	.word	0x00000008
        /*02d0*/ 	.word	0x00000000
        /*02d4*/ 	.short	0x010a
        /*02d6*/ 	.byte	0x3f
	.zero		1


	//   ....[34]....
        /*02d8*/ 	.word	0x0000b110
        /*02dc*/ 	.word	0x00000009
        /*02e0*/ 	.word	0x00000000
        /*02e4*/ 	.short	0x010a
        /*02e6*/ 	.byte	0x3f
	.zero		1


	//   ....[35]....
        /*02e8*/ 	.word	0x0000b1a0
        /*02ec*/ 	.word	0x00000008
        /*02f0*/ 	.word	0x00000000
        /*02f4*/ 	.short	0x010a
        /*02f6*/ 	.byte	0x3f
	.zero		1


	//   ....[36]....
        /*02f8*/ 	.word	0x0000b230
        /*02fc*/ 	.word	0x00000009
        /*0300*/ 	.word	0x00000000
        /*0304*/ 	.short	0x010a
        /*0306*/ 	.byte	0x3f
	.zero		1


	//   ....[37]....
        /*0308*/ 	.word	0x0000b2c0
        /*030c*/ 	.word	0x00000006
        /*0310*/ 	.word	0x00000000
        /*0314*/ 	.short	0x010a
        /*0316*/ 	.byte	0x3f
	.zero		1


	//   ....[38]....
        /*0318*/ 	.word	0x0000b350
        /*031c*/ 	.word	0x00000003
        /*0320*/ 	.word	0x00000000
        /*0324*/ 	.short	0x010a
        /*0326*/ 	.byte	0x3f
	.zero		1


	//   ....[39]....
        /*0328*/ 	.word	0x0000b3b0
        /*032c*/ 	.word	0x0000009f
        /*0330*/ 	.word	0x00000000
        /*0334*/ 	.short	0x010a
        /*0336*/ 	.byte	0x3f
	.zero		1


	//   ....[40]....
        /*0338*/ 	.word	0x0000b400
        /*033c*/ 	.word	0x00000003
        /*0340*/ 	.word	0x00000000
        /*0344*/ 	.short	0x010a
        /*0346*/ 	.byte	0x3f
	.zero		1


	//   ....[41]....
        /*0348*/ 	.word	0x0000b460
        /*034c*/ 	.word	0x00000004
        /*0350*/ 	.word	0x00000000
        /*0354*/ 	.short	0x010a
        /*0356*/ 	.byte	0x3f
	.zero		1


	//   ....[42]....
        /*0358*/ 	.word	0x0000b4b0
        /*035c*/ 	.word	0x0000009f
        /*0360*/ 	.word	0x00000010
        /*0364*/ 	.short	0x010a
        /*0366*/ 	.byte	0x3f
	.zero		1


	//   ....[43]....
        /*0368*/ 	.word	0x0000b580
        /*036c*/ 	.word	0x0000000a
        /*0370*/ 	.word	0x00000038
        /*0374*/ 	.short	0x010a
        /*0376*/ 	.byte	0x3f
	.zero		1


	//   ....[44]....
        /*0378*/ 	.word	0x0000b650
        /*037c*/ 	.word	0x00000009
        /*0380*/ 	.word	0x00000000
        /*0384*/ 	.short	0x010a
        /*0386*/ 	.byte	0x3f
	.zero		1


	//   ....[45]....
        /*0388*/ 	.word	0x0000b6a0
        /*038c*/ 	.word	0x00000008
        /*0390*/ 	.word	0x00000000
        /*0394*/ 	.short	0x010a
        /*0396*/ 	.byte	0x3f
	.zero		1


	//   ....[46]....
        /*0398*/ 	.word	0x0000b6f0
        /*039c*/ 	.word	0x00000009
        /*03a0*/ 	.word	0x00000000
        /*03a4*/ 	.short	0x010a
        /*03a6*/ 	.byte	0x3f
	.zero		1


	//   ....[47]....
        /*03a8*/ 	.word	0x0000b740
        /*03ac*/ 	.word	0x00000008
        /*03b0*/ 	.word	0x00000000
        /*03b4*/ 	.short	0x010a
        /*03b6*/ 	.byte	0x3f
	.zero		1


	//   ....[48]....
        /*03b8*/ 	.word	0x0000b790
        /*03bc*/ 	.word	0x00000009
        /*03c0*/ 	.word	0x00000000
        /*03c4*/ 	.short	0x010a
        /*03c6*/ 	.byte	0x3f
	.zero		1


	//   ....[49]....
        /*03c8*/ 	.word	0x0000b7e0
        /*03cc*/ 	.word	0x00000006
        /*03d0*/ 	.word	0x00000000
        /*03d4*/ 	.short	0x010a
        /*03d6*/ 	.byte	0x3f
	.zero		1


	//----- nvinfo : EIATTR_NUM_MBARRIERS
	.align		4
.L_37:
        /*03d8*/ 	.byte	0x03, 0x38
        /*03da*/ 	.short	0x0014


	//----- nvinfo : EIATTR_EXIT_INSTR_OFFSETS
	.align		4
        /*03dc*/ 	.byte	0x04, 0x1c
        /*03de*/ 	.short	(.L_39 - .L_38)


	//   ....[0]....
.L_38:
        /*03e0*/ 	.word	0x00001200


	//   ....[1]....
        /*03e4*/ 	.word	0x00001260


	//   ....[2]....
        /*03e8*/ 	.word	0x0000a1f0


	//   ....[3]....
        /*03ec*/ 	.word	0x0000a220


	//   ....[4]....
        /*03f0*/ 	.word	0x0000b3a0


	//----- nvinfo : EIATTR_MAX_THREADS
	.align		4
.L_39:
        /*03f4*/ 	.byte	0x04, 0x05
        /*03f6*/ 	.short	(.L_41 - .L_40)
.L_40:
        /*03f8*/ 	.word	0x00000180
        /*03fc*/ 	.word	0x00000001
        /*0400*/ 	.word	0x00000001


	//----- nvinfo : EIATTR_CRS_STACK_SIZE
	.align		4
.L_41:
        /*0404*/ 	.byte	0x04, 0x1e
        /*0406*/ 	.short	(.L_43 - .L_42)
.L_42:
        /*0408*/ 	.word	0x00000000


	//----- nvinfo : EIATTR_CBANK_PARAM_SIZE
	.align		4
.L_43:
        /*040c*/ 	.byte	0x03, 0x19
        /*040e*/ 	.short	0x0470


	//----- nvinfo : EIATTR_PARAM_CBANK
	.align		4
        /*0410*/ 	.byte	0x04, 0x0a
        /*0412*/ 	.short	(.L_45 - .L_44)
	.align		4
.L_44:
        /*0414*/ 	.word	index@(.nv.constant0._ZN7cutlass13device_kernelINS_4gemm6kernel13GemmUniversalIN4cute5tupleIJiiiiEEENS1_10collective13CollectiveMmaINS1_34MainloopSm90TmaGmmaWarpSpecializedILi7ENS5_IJNS4_1CILi1EEESB_SB_EEENS1_32KernelTmaWarpSpecializedPingpongEEENS5_IJNSA_ILi64EEENSA_ILi256EEENSA_ILi32EEEEEENS_6half_tENS5_IJlSB_lEEESJ_SK_NS4_8TiledMMAINS4_8MMA_AtomIJNS4_4SM904GMMA26MMA_64x256x16_F32F16F16_SSILNSO_5MajorE0ELSQ_0ELNSO_7ScaleInE1ELSR_1EEEEEENS4_6LayoutISC_NS5_IJNSA_ILi0EEESV_SV_EEEEENS5_IJNS4_10UnderscoreESY_SY_EEEEENS4_13SM90_TMA_LOADENS4_14ComposedLayoutINS4_7SwizzleILi2ELi4ELi3EEENS4_18smem_ptr_flag_bitsILi16EEENSU_INS5_IJNSA_ILi8EEESH_EEENS5_IJSH_SB_EEEEEEEvNS4_8identityES11_S1B_vS1C_EENS_8epilogue10collective6detail29Sm90TmaWarpSpecializedAdapterINS1F_15DefaultEpilogueISJ_SK_SK_NS1E_6thread17LinearCombinationISJ_Li1EffLNS1J_9ScaleType4KindE0ELNS_15FloatRoundStyleE2ESJ_EENS1_15EpilogueDefaultEEEEEvvEEEEvNT_6ParamsE)
        /*0418*/ 	.short	0x0210
        /*041a*/ 	.short	0x0470


	//----- nvinfo : EIATTR_SW_WAR
	.align		4
.L_45:
        /*041c*/ 	.byte	0x04, 0x36
        /*041e*/ 	.short	(.L_47 - .L_46)
.L_46:
        /*0420*/ 	.word	0x00000008
.L_47:


//--------------------- .nv.callgraph             --------------------------
	.section	.nv.callgraph,"",@"SHT_CUDA_CALLGRAPH"
	.align	4
	.sectionentsize	8
	.align		4
        /*0000*/ 	.word	0x00000000
	.align		4
        /*0004*/ 	.word	0xffffffff
	.align		4
        /*0008*/ 	.word	index@(_ZN7cutlass13device_kernelINS_4gemm6kernel13GemmUniversalIN4cute5tupleIJiiiiEEENS1_10collective13CollectiveMmaINS1_34MainloopSm90TmaGmmaWarpSpecializedILi7ENS5_IJNS4_1CILi1EEESB_SB_EEENS1_32KernelTmaWarpSpecializedPingpongEEENS5_IJNSA_ILi64EEENSA_ILi256EEENSA_ILi32EEEEEENS_6half_tENS5_IJlSB_lEEESJ_SK_NS4_8TiledMMAINS4_8MMA_AtomIJNS4_4SM904GMMA26MMA_64x256x16_F32F16F16_SSILNSO_5MajorE0ELSQ_0ELNSO_7ScaleInE1ELSR_1EEEEEENS4_6LayoutISC_NS5_IJNSA_ILi0EEESV_SV_EEEEENS5_IJNS4_10UnderscoreESY_SY_EEEEENS4_13SM90_TMA_LOADENS4_14ComposedLayoutINS4_7SwizzleILi2ELi4ELi3EEENS4_18smem_ptr_flag_bitsILi16EEENSU_INS5_IJNSA_ILi8EEESH_EEENS5_IJSH_SB_EEEEEEEvNS4_8identityES11_S1B_vS1C_EENS_8epilogue10collective6detail29Sm90TmaWarpSpecializedAdapterINS1F_15DefaultEpilogueISJ_SK_SK_NS1E_6thread17LinearCombinationISJ_Li1EffLNS1J_9ScaleType4KindE0ELNS_15FloatRoundStyleE2ESJ_EENS1_15EpilogueDefaultEEEEEvvEEEEvNT_6ParamsE)
	.align		4
        /*000c*/ 	.word	index@(__assertfail)
	.align		4
        /*0010*/ 	.word	0x00000000
	.align		4
        /*0014*/ 	.word	0xfffffffe
	.align		4
        /*0018*/ 	.word	0x00000000
	.align		4
        /*001c*/ 	.word	0xfffffffd
	.align		4
        /*0020*/ 	.word	0x00000000
	.align		4
        /*0024*/ 	.word	0xfffffffc


//--------------------- .nv.constant4             --------------------------
	.section	.nv.constant4,"a",@progbits
	.align	8
	.align		8
.nv.constant4:
        /*0000*/ 	.dword	__assertfail
	.align		8
        /*0008*/ 	.dword	__unnamed_1
	.align		8
        /*0010*/ 	.dword	_ZN40_INTERNAL_25201ae0_4_k_cu_987dd58e_268474cuda3std3__45__cpo5beginE
	.align		8
        /*0018*/ 	.dword	_ZN40_INTERNAL_25201ae0_4_k_cu_987dd58e_268474cuda3std3__45__cpo3endE
	.align		8
        /*0020*/ 	.dword	_ZN40_INTERNAL_25201ae0_4_k_cu_987dd58e_268474cuda3std3__45__cpo6cbeginE
	.align		8
        /*0028*/ 	.dword	_ZN40_INTERNAL_25201ae0_4_k_cu_987dd58e_268474cuda3std3__45__cpo4cendE
	.align		8
        /*0030*/ 	.dword	_ZN40_INTERNAL_25201ae0_4_k_cu_987dd58e_268474cuda3std3__442_GLOBAL__N__25201ae0_4_k_cu_987dd58e_268476ignoreE
	.align		8
        /*0038*/ 	.dword	_ZN40_INTERNAL_25201ae0_4_k_cu_987dd58e_268474cuda3std3__419piecewise_constructE
	.align		8
        /*0040*/ 	.dword	_ZN40_INTERNAL_25201ae0_4_k_cu_987dd58e_268474cuda3std3__48in_placeE
	.align		8
        /*0048*/ 	.dword	_ZN40_INTERNAL_25201ae0_4_k_cu_987dd58e_268474cuda3std6ranges3__45__cpo4swapE
	.align		8
        /*0050*/ 	.dword	_ZN40_INTERNAL_25201ae0_4_k_cu_987dd58e_268474cuda3std6ranges3__45__cpo9iter_moveE
	.align		8
        /*0058*/ 	.dword	_ZN40_INTERNAL_25201ae0_4_k_cu_987dd58e_268474cute7productE
	.align		8
        /*0060*/ 	.dword	_ZN40_INTERNAL_25201ae0_4_k_cu_987dd58e_268474cute1_E
	.align		8
        /*0068*/ 	.dword	$str$22
	.align		8
        /*0070*/ 	.dword	$str$23


//--------------------- .text._ZN7cutlass13device_kernelINS_4gemm6kernel13GemmUniversalIN4cute5tupleIJiiiiEEENS1_10collective13CollectiveMmaINS1_34MainloopSm90TmaGmmaWarpSpecializedILi7ENS5_IJNS4_1CILi1EEESB_SB_EEENS1_32KernelTmaWarpSpecializedPingpongEEENS5_IJNSA_ILi64EEENSA_ILi256EEENSA_ILi32EEEEEENS_6half_tENS5_IJlSB_lEEESJ_SK_NS4_8TiledMMAINS4_8MMA_AtomIJNS4_4SM904GMMA26MMA_64x256x16_F32F16F16_SSILNSO_5MajorE0ELSQ_0ELNSO_7ScaleInE1ELSR_1EEEEEENS4_6LayoutISC_NS5_IJNSA_ILi0EEESV_SV_EEEEENS5_IJNS4_10UnderscoreESY_SY_EEEEENS4_13SM90_TMA_LOADENS4_14ComposedLayoutINS4_7SwizzleILi2ELi4ELi3EEENS4_18smem_ptr_flag_bitsILi16EEENSU_INS5_IJNSA_ILi8EEESH_EEENS5_IJSH_SB_EEEEEEEvNS4_8identityES11_S1B_vS1C_EENS_8epilogue10collective6detail29Sm90TmaWarpSpecializedAdapterINS1F_15DefaultEpilogueISJ_SK_SK_NS1E_6thread17LinearCombinationISJ_Li1EffLNS1J_9ScaleType4KindE0ELNS_15FloatRoundStyleE2ESJ_EENS1_15EpilogueDefaultEEEEEvvEEEEvNT_6ParamsE --------------------------
	.section	.text._ZN7cutlass13device_kernelINS_4gemm6kernel13GemmUniversalIN4cute5tupleIJiiiiEEENS1_10collective13CollectiveMmaINS1_34MainloopSm90TmaGmmaWarpSpecializedILi7ENS5_IJNS4_1CILi1EEESB_SB_EEENS1_32KernelTmaWarpSpecializedPingpongEEENS5_IJNSA_ILi64EEENSA_ILi256EEENSA_ILi32EEEEEENS_6half_tENS5_IJlSB_lEEESJ_SK_NS4_8TiledMMAINS4_8MMA_AtomIJNS4_4SM904GMMA26MMA_64x256x16_F32F16F16_SSILNSO_5MajorE0ELSQ_0ELNSO_7ScaleInE1ELSR_1EEEEEENS4_6LayoutISC_NS5_IJNSA_ILi0EEESV_SV_EEEEENS5_IJNS4_10UnderscoreESY_SY_EEEEENS4_13SM90_TMA_LOADENS4_14ComposedLayoutINS4_7SwizzleILi2ELi4ELi3EEENS4_18smem_ptr_flag_bitsILi16EEENSU_INS5_IJNSA_ILi8EEESH_EEENS5_IJSH_SB_EEEEEEEvNS4_8identityES11_S1B_vS1C_EENS_8epilogue10collective6detail29Sm90TmaWarpSpecializedAdapterINS1F_15DefaultEpilogueISJ_SK_SK_NS1E_6thread17LinearCombinationISJ_Li1EffLNS1J_9ScaleType4KindE0ELNS_15FloatRoundStyleE2ESJ_EENS1_15EpilogueDefaultEEEEEvvEEEEvNT_6ParamsE,"ax",@progbits
	.align	128
.text._ZN7cutlass13device_kernelINS_4gemm6kernel13GemmUniversalIN4cute5tupleIJiiiiEEENS1_10collective13CollectiveMmaINS1_34MainloopSm90TmaGmmaWarpSpecializedILi7ENS5_IJNS4_1CILi1EEESB_SB_EEENS1_32KernelTmaWarpSpecializedPingpongEEENS5_IJNSA_ILi64EEENSA_ILi256EEENSA_ILi32EEEEEENS_6half_tENS5_IJlSB_lEEESJ_SK_NS4_8TiledMMAINS4_8MMA_AtomIJNS4_4SM904GMMA26MMA_64x256x16_F32F16F16_SSILNSO_5MajorE0ELSQ_0ELNSO_7ScaleInE1ELSR_1EEEEEENS4_6LayoutISC_NS5_IJNSA_ILi0EEESV_SV_EEEEENS5_IJNS4_10UnderscoreESY_SY_EEEEENS4_13SM90_TMA_LOADENS4_14ComposedLayoutINS4_7SwizzleILi2ELi4ELi3EEENS4_18smem_ptr_flag_bitsILi16EEENSU_INS5_IJNSA_ILi8EEESH_EEENS5_IJSH_SB_EEEEEEEvNS4_8identityES11_S1B_vS1C_EENS_8epilogue10collective6detail29Sm90TmaWarpSpecializedAdapterINS1F_15DefaultEpilogueISJ_SK_SK_NS1E_6thread17LinearCombinationISJ_Li1EffLNS1J_9ScaleType4KindE0ELNS_15FloatRoundStyleE2ESJ_EENS1_15EpilogueDefaultEEEEEvvEEEEvNT_6ParamsE:
        .type           _ZN7cutlass13device_kernelINS_4gemm6kernel13GemmUniversalIN4cute5tupleIJiiiiEEENS1_10collective13CollectiveMmaINS1_34MainloopSm90TmaGmmaWarpSpecializedILi7ENS5_IJNS4_1CILi1EEESB_SB_EEENS1_32KernelTmaWarpSpecializedPingpongEEENS5_IJNSA_ILi64EEENSA_ILi256EEENSA_ILi32EEEEEENS_6half_tENS5_IJlSB_lEEESJ_SK_NS4_8TiledMMAINS4_8MMA_AtomIJNS4_4SM904GMMA26MMA_64x256x16_F32F16F16_SSILNSO_5MajorE0ELSQ_0ELNSO_7ScaleInE1ELSR_1EEEEEENS4_6LayoutISC_NS5_IJNSA_ILi0EEESV_SV_EEEEENS5_IJNS4_10UnderscoreESY_SY_EEEEENS4_13SM90_TMA_LOADENS4_14ComposedLayoutINS4_7SwizzleILi2ELi4ELi3EEENS4_18smem_ptr_flag_bitsILi16EEENSU_INS5_IJNSA_ILi8EEESH_EEENS5_IJSH_SB_EEEEEEEvNS4_8identityES11_S1B_vS1C_EENS_8epilogue10collective6detail29Sm90TmaWarpSpecializedAdapterINS1F_15DefaultEpilogueISJ_SK_SK_NS1E_6thread17LinearCombinationISJ_Li1EffLNS1J_9ScaleType4KindE0ELNS_15FloatRoundStyleE2ESJ_EENS1_15EpilogueDefaultEEEEEvvEEEEvNT_6ParamsE,@function
        .size           _ZN7cutlass13device_kernelINS_4gemm6kernel13GemmUniversalIN4cute5tupleIJiiiiEEENS1_10collective13CollectiveMmaINS1_34MainloopSm90TmaGmmaWarpSpecializedILi7ENS5_IJNS4_1CILi1EEESB_SB_EEENS1_32KernelTmaWarpSpecializedPingpongEEENS5_IJNSA_ILi64EEENSA_ILi256EEENSA_ILi32EEEEEENS_6half_tENS5_IJlSB_lEEESJ_SK_NS4_8TiledMMAINS4_8MMA_AtomIJNS4_4SM904GMMA26MMA_64x256x16_F32F16F16_SSILNSO_5MajorE0ELSQ_0ELNSO_7ScaleInE1ELSR_1EEEEEENS4_6LayoutISC_NS5_IJNSA_ILi0EEESV_SV_EEEEENS5_IJNS4_10UnderscoreESY_SY_EEEEENS4_13SM90_TMA_LOADENS4_14ComposedLayoutINS4_7SwizzleILi2ELi4ELi3EEENS4_18smem_ptr_flag_bitsILi16EEENSU_INS5_IJNSA_ILi8EEESH_EEENS5_IJSH_SB_EEEEEEEvNS4_8identityES11_S1B_vS1C_EENS_8epilogue10collective6detail29Sm90TmaWarpSpecializedAdapterINS1F_15DefaultEpilogueISJ_SK_SK_NS1E_6thread17LinearCombinationISJ_Li1EffLNS1J_9ScaleType4KindE0ELNS_15FloatRoundStyleE2ESJ_EENS1_15EpilogueDefaultEEEEEvvEEEEvNT_6ParamsE,(.L_x_331 - _ZN7cutlass13device_kernelINS_4gemm6kernel13GemmUniversalIN4cute5tupleIJiiiiEEENS1_10collective13CollectiveMmaINS1_34MainloopSm90TmaGmmaWarpSpecializedILi7ENS5_IJNS4_1CILi1EEESB_SB_EEENS1_32KernelTmaWarpSpecializedPingpongEEENS5_IJNSA_ILi64EEENSA_ILi256EEENSA_ILi32EEEEEENS_6half_tENS5_IJlSB_lEEESJ_SK_NS4_8TiledMMAINS4_8MMA_AtomIJNS4_4SM904GMMA26MMA_64x256x16_F32F16F16_SSILNSO_5MajorE0ELSQ_0ELNSO_7ScaleInE1ELSR_1EEEEEENS4_6LayoutISC_NS5_IJNSA_ILi0EEESV_SV_EEEEENS5_IJNS4_10UnderscoreESY_SY_EEEEENS4_13SM90_TMA_LOADENS4_14ComposedLayoutINS4_7SwizzleILi2ELi4ELi3EEENS4_18smem_ptr_flag_bitsILi16EEENSU_INS5_IJNSA_ILi8EEESH_EEENS5_IJSH_SB_EEEEEEEvNS4_8identityES11_S1B_vS1C_EENS_8epilogue10collective6detail29Sm90TmaWarpSpecializedAdapterINS1F_15DefaultEpilogueISJ_SK_SK_NS1E_6thread17LinearCombinationISJ_Li1EffLNS1J_9ScaleType4KindE0ELNS_15FloatRoundStyleE2ESJ_EENS1_15EpilogueDefaultEEEEEvvEEEEvNT_6ParamsE)
        .other          _ZN7cutlass13device_kernelINS_4gemm6kernel13GemmUniversalIN4cute5tupleIJiiiiEEENS1_10collective13CollectiveMmaINS1_34MainloopSm90TmaGmmaWarpSpecializedILi7ENS5_IJNS4_1CILi1EEESB_SB_EEENS1_32KernelTmaWarpSpecializedPingpongEEENS5_IJNSA_ILi64EEENSA_ILi256EEENSA_ILi32EEEEEENS_6half_tENS5_IJlSB_lEEESJ_SK_NS4_8TiledMMAINS4_8MMA_AtomIJNS4_4SM904GMMA26MMA_64x256x16_F32F16F16_SSILNSO_5MajorE0ELSQ_0ELNSO_7ScaleInE1ELSR_1EEEEEENS4_6LayoutISC_NS5_IJNSA_ILi0EEESV_SV_EEEEENS5_IJNS4_10UnderscoreESY_SY_EEEEENS4_13SM90_TMA_LOADENS4_14ComposedLayoutINS4_7SwizzleILi2ELi4ELi3EEENS4_18smem_ptr_flag_bitsILi16EEENSU_INS5_IJNSA_ILi8EEESH_EEENS5_IJSH_SB_EEEEEEEvNS4_8identityES11_S1B_vS1C_EENS_8epilogue10collective6detail29Sm90TmaWarpSpecializedAdapterINS1F_15DefaultEpilogueISJ_SK_SK_NS1E_6thread17LinearCombinationISJ_Li1EffLNS1J_9ScaleType4KindE0ELNS_15FloatRoundStyleE2ESJ_EENS1_15EpilogueDefaultEEEEEvvEEEEvNT_6ParamsE,@"STO_CUDA_ENTRY STV_DEFAULT"
_ZN7cutlass13device_kernelINS_4gemm6kernel13GemmUniversalIN4cute5tupleIJiiiiEEENS1_10collective13CollectiveMmaINS1_34MainloopSm90TmaGmmaWarpSpecializedILi7ENS5_IJNS4_1CILi1EEESB_SB_EEENS1_32KernelTmaWarpSpecializedPingpongEEENS5_IJNSA_ILi64EEENSA_ILi256EEENSA_ILi32EEEEEENS_6half_tENS5_IJlSB_lEEESJ_SK_NS4_8TiledMMAINS4_8MMA_AtomIJNS4_4SM904GMMA26MMA_64x256x16_F32F16F16_SSILNSO_5MajorE0ELSQ_0ELNSO_7ScaleInE1ELSR_1EEEEEENS4_6LayoutISC_NS5_IJNSA_ILi0EEESV_SV_EEEEENS5_IJNS4_10UnderscoreESY_SY_EEEEENS4_13SM90_TMA_LOADENS4_14ComposedLayoutINS4_7SwizzleILi2ELi4ELi3EEENS4_18smem_ptr_flag_bitsILi16EEENSU_INS5_IJNSA_ILi8EEESH_EEENS5_IJSH_SB_EEEEEEEvNS4_8identityES11_S1B_vS1C_EENS_8epilogue10collective6detail29Sm90TmaWarpSpecializedAdapterINS1F_15DefaultEpilogueISJ_SK_SK_NS1E_6thread17LinearCombinationISJ_Li1EffLNS1J_9ScaleType4KindE0ELNS_15FloatRoundStyleE2ESJ_EENS1_15EpilogueDefaultEEEEEvvEEEEvNT_6ParamsE:
[----:B------:R-:W0:Y:S02]  /*0000*/  LDC R1, c[0x0][0x28] ;  /* 0x00000a00ff017b82 */ /* 0x000e240000000800 */
[----:B0-----:R-:W-:Y:S01]  /*0010*/  VIADD R1, R1, 0xfffffff8 ;  /* 0xfffffff801017836 */ /* 0x001fe20000000000 */
[----:B------:R-:W0:Y:S01]  /*0020*/  S2R R4, SR_TID.X ;  /* 0x0000000000047919 */ /* 0x000e220000002100 */
[----:B------:R-:W-:Y:S01]  /*0030*/  ELECT P0, URZ, PT ;  /* 0x00000000003f782f */ /* 0x000fe20003800000 */
[----:B------:R-:W-:Y:S01]  /*0040*/  BSSY B0, `(.L_x_0) ;  /* 0x000000f000007945 */ /* 0x000fe20003800000 */
[--C-:B0-----:R-:W-:Y:S02]  /*0050*/  SHF.R.U32.HI R0, RZ, 0x5, R4.reuse ;  /* 0x00000005ff007819 */ /* 0x101fe40000011604 */
[----:B------:R-:W-:-:S03]  /*0060*/  SHF.R.U32.HI R5, RZ, 0x7, R4 ;  /* 0x00000007ff057819 */ /* 0x000fc60000011604 */
[----:B------:R-:W0:Y:S04]  /*0070*/  SHFL.IDX PT, R2, R0, RZ, 0x1f ;  /* 0x00001fff00027589 */ /* 0x000e2800000e0000 */
[----:B------:R1:W2:Y:S01]  /*0080*/  SHFL.IDX PT, R8, R5, RZ, 0x1f ;  /* 0x00001fff05087589 */ /* 0x0002a200000e0000 */
[----:B0-----:R-:W-:-:S13]  /*0090*/  ISETP.NE.OR P0, PT, R2, RZ, !P0 ;  /* 0x000000ff0200720c */ /* 0x001fda0004705670 */
[----:B-12---:R-:W-:Y:S05]  /*00a0*/  @P0 BRA `(.L_x_1) ;  /* 0x0000000000200947 */ /* 0x006fea0003800000 */
[----:B------:R-:W-:Y:S02]  /*00b0*/  ULDC.64 UR4, c[0x0][0x198] ;  /* 0x0000660000047ab9 */ /* 0x000fe40000000a00 */
[----:B------:R-:W-:Y:S02]  /*00c0*/  UIADD3 UR6, UP0, UR4, 0xf0, URZ ;  /* 0x000000f004067890 */ /* 0x000fe4000ff1e03f */
[----:B------:R-:W-:Y:S02]  /*00d0*/  UIADD3 UR4, UP1, UR4, 0x1f0, URZ ;  /* 0x000001f004047890 */ /* 0x000fe4000ff3e03f */
[----:B------:R-:W-:Y:S02]  /*00e0*/  UIADD3.X UR7, URZ, UR5, URZ, UP0, !UPT ;  /* 0x000000053f077290 */ /* 0x000fe400087fe43f */
[----:B------:R-:W-:-:S07]  /*00f0*/  UIADD3.X UR5, URZ, UR5, URZ, UP1, !UPT ;  /* 0x000000053f057290 */ /* 0x000fce0008ffe43f */
[----:B------:R0:W-:Y:S02]  /*0100*/  UTMACCTL.PF [UR6] ;  /* 0x00000000060079b9 */ /* 0x0001e40008040000 */
[----:B------:R0:W-:Y:S02]  /*0110*/  UTMACCTL.PF [UR4] ;  /* 0x00000000040079b9 */ /* 0x0001e40008040000 */
[----:B0-----:R-:W-:Y:S01]  /*0120*/  NOP ;  /* 0x0000000000007918 */ /* 0x001fe20000000000 */
.L_x_1:
[----:B------:R-:W-:Y:S05]  /*0130*/  BSYNC B0 ;  /* 0x0000000000007941 */ /* 0x000fea0003800000 */
.L_x_0:
[----:B------:R-:W0:Y:S02]  /*0140*/  SHFL.IDX PT, R3, R0, RZ, 0x1f ;  /* 0x00001fff00037589 */ /* 0x000e2400000e0000 */
[----:B0-----:R-:W-:-:S13]  /*0150*/  ISETP.NE.AND P0, PT, R3, RZ, PT ;  /* 0x000000ff0300720c */ /* 0x001fda0003f05270 */
[----:B------:R-:W-:Y:S05]  /*0160*/  @P0 BRA `(.L_x_2) ;  /* 0x0000000000700947 */ /* 0x000fea0003800000 */
[----:B------:R-:W0:Y:S01]  /*0170*/  S2UR UR8, SR_CgaCtaId ;  /* 0x00000000000879c3 */ /* 0x000e220000008800 */
[----:B------:R-:W-:Y:S01]  /*0180*/  UMOV UR4, 0x400 ;  /* 0x0000040000047882 */ /* 0x000fe20000000000 */
[----:B------:R-:W-:Y:S01]  /*0190*/  UMOV UR5, 0x1 ;  /* 0x0000000100057882 */ /* 0x000fe20000000000 */
[----:B------:R-:W-:Y:S01]  /*01a0*/  UMOV UR6, 0x80 ;  /* 0x0000008000067882 */ /* 0x000fe20000000000 */
[----:B------:R-:W-:Y:S01]  /*01b0*/  ELECT P0, URZ, PT ;  /* 0x00000000003f782f */ /* 0x000fe20003800000 */
[----:B------:R-:W-:-:S04]  /*01c0*/  UIADD3 UR6, -UR6, 0x100000, URZ ;  /* 0x0010000006067890 */ /* 0x000fc8000fffe13f */
[----:B------:R-:W-:Y:S02]  /*01d0*/  USHF.L.U32 UR7, UR6, 0xb, URZ ;  /* 0x0000000b06077899 */ /* 0x000fe4000800063f */
[----:B------:R-:W-:Y:S02]  /*01e0*/  USHF.L.U32 UR6, UR6, 0x1, URZ ;  /* 0x0000000106067899 */ /* 0x000fe4000800063f */
[----:B0-----:R-:W-:Y:S02]  /*01f0*/  ULEA UR8, UR8, UR4, 0x18 ;  /* 0x0000000408087291 */ /* 0x001fe4000f8ec03f */
[----:B------:R-:W-:-:S04]  /*0200*/  UIADD3 UR4, -UR5, 0x100000, URZ ;  /* 0x0010000005047890 */ /* 0x000fc8000fffe13f */
[----:B------:R-:W-:Y:S02]  /*0210*/  USHF.L.U32 UR5, UR4, 0xb, URZ ;  /* 0x0000000b04057899 */ /* 0x000fe4000800063f */
[----:B------:R-:W-:Y:S01]  /*0220*/  USHF.L.U32 UR4, UR4, 0x1, URZ ;  /* 0x0000000104047899 */ /* 0x000fe2000800063f */
[----:B------:R-:W0:Y:S11]  /*0230*/  FENCE.VIEW.ASYNC.S ;  /* 0x00000000000073c6 */ /* 0x000e360000000000 */
[----:B0-----:R0:W1:Y:S01]  /*0240*/  SYNCS.EXCH.64 URZ, [UR8], UR4 ;  /* 0x00000004083f75b2 */ /* 0x0010620008000100 */
[----:B------:R0:W2:Y:S01]  /*0250*/  SYNCS.EXCH.64 URZ, [UR8+0x38], UR6 ;  /* 0x00003806083f75b2 */ /* 0x0000a20008000100 */
[----:B------:R0:W3:Y:S01]  /*0260*/  SYNCS.EXCH.64 URZ, [UR8+0x8], UR4 ;  /* 0x00000804083f75b2 */ /* 0x0000e20008000100 */
[----:B------:R0:W4:Y:S01]  /*0270*/  SYNCS.EXCH.64 URZ, [UR8+0x40], UR6 ;  /* 0x00004006083f75b2 */ /* 0x0001220008000100 */
[----:B------:R0:W0:Y:S01]  /*0280*/  SYNCS.EXCH.64 URZ, [UR8+0x10], UR4 ;  /* 0x00001004083f75b2 */ /* 0x0000220008000100 */
        /* <DEDUP_REMOVED lines=9> */
[----:B------:R-:W-:Y:S01]  /*0320*/  NOP ;  /* 0x0000000000007918 */ /* 0x000fe20000000000 */
.L_x_2:
[----:B------:R-:W5:Y:S01]  /*0330*/  SHFL.IDX PT, R6, R0, RZ, 0x1f ;  /* 0x00001fff00067589 */ /* 0x000f6200000e0000 */
[----:B------:R-:W-:Y:S01]  /*0340*/  ELECT P0, URZ, PT ;  /* 0x00000000003f782f */ /* 0x000fe20003800000 */
[----:B------:R-:W-:Y:S01]  /*0350*/  NOP ;  /* 0x0000000000007918 */ /* 0x000fe20000000000 */
[----:B------:R-:W-:Y:S01]  /*0360*/  ELECT P1, URZ, PT ;  /* 0x00000000003f782f */ /* 0x000fe20003820000 */
[----:B------:R-:W1:Y:S01]  /*0370*/  SHFL.IDX PT, R3, R0, RZ, 0x1f ;  /* 0x00001fff00037589 */ /* 0x000e6200000e0000 */
[----:B0-----:R-:W-:Y:S01]  /*0380*/  UMOV UR4, 0x20 ;  /* 0x0000002000047882 */ /* 0x001fe20000000000 */
[----:B------:R-:W-:Y:S01]  /*0390*/  UMOV UR11, 0x80 ;  /* 0x00000080000b7882 */ /* 0x000fe20000000000 */
[----:B------:R-:W-:Y:S01]  /*03a0*/  NOP ;  /* 0x0000000000007918 */ /* 0x000fe20000000000 */
[C---:B------:R-:W-:Y:S01]  /*03b0*/  VIADD R33, R8.reuse, 0xffffffff ;  /* 0xffffffff08217836 */ /* 0x040fe20000000000 */
[----:B------:R-:W0:Y:S01]  /*03c0*/  SHFL.IDX PT, R5, R5, RZ, 0x1f ;  /* 0x00001fff05057589 */ /* 0x000e2200000e0000 */
[----:B------:R-:W-:Y:S01]  /*03d0*/  ULDC.64 UR36, c[0x0][0x208] ;  /* 0x0000820000247ab9 */ /* 0x000fe20000000a00 */
[----:B------:R-:W-:-:S02]  /*03e0*/  ISETP.NE.AND P2, PT, R8, RZ, PT ;  /* 0x000000ff0800720c */ /* 0x000fc40003f45270 */
[----:B------:R-:W-:Y:S02]  /*03f0*/  ISETP.GE.U32.AND P3, PT, R33, 0x2, PT ;  /* 0x000000022100780c */ /* 0x000fe40003f66070 */
[----:B-----5:R-:W-:Y:S02]  /*0400*/  ISETP.NE.OR P0, PT, R6, RZ, !P0 ;  /* 0x000000ff0600720c */ /* 0x020fe40004705670 */
[----:B-1----:R-:W-:Y:S02]  /*0410*/  ISETP.NE.OR P1, PT, R3, RZ, !P1 ;  /* 0x000000ff0300720c */ /* 0x002fe40004f25670 */
[----:B------:R-:W-:-:S04]  /*0420*/  SHF.R.S32.HI R3, RZ, 0x1f, R2 ;  /* 0x0000001fff037819 */ /* 0x000fc80000011402 */
[----:B------:R-:W-:-:S05]  /*0430*/  LEA.HI R3, R3, R2, RZ, 0x2 ;  /* 0x0000000203037211 */ /* 0x000fca00078f10ff */
[----:B------:R-:W-:Y:S01]  /*0440*/  VOTEU.ALL UP0, P0 ;  /* 0x00000000003f7886 */ /* 0x000fe20000000000 */
[----:B------:R-:W-:Y:S01]  /*0450*/  LOP3.LUT R3, R3, 0xfffffffc, RZ, 0xc0, !PT ;  /* 0xfffffffc03037812 */ /* 0x000fe200078ec0ff */
[----:B------:R-:W-:-:S03]  /*0460*/  VOTEU.ALL UP1, P1 ;  /* 0x00000000003f7886 */ /* 0x000fc60000820000 */
[----:B------:R-:W1:Y:S01]  /*0470*/  @!UP0 S2UR UR7, SR_CgaCtaId ;  /* 0x00000000000789c3 */ /* 0x000e620000008800 */
[----:B------:R-:W-:Y:S01]  /*0480*/  @!UP0 UMOV UR6, 0x400 ;  /* 0x0000040000068882 */ /* 0x000fe20000000000 */
[----:B------:R-:W-:-:S04]  /*0490*/  @!UP0 UIADD3 UR4, -UR4, 0x100000, URZ ;  /* 0x0010000004048890 */ /* 0x000fc8000fffe13f */
[----:B------:R-:W-:Y:S02]  /*04a0*/  @!UP0 USHF.L.U32 UR5, UR4, 0xb, URZ ;  /* 0x0000000b04058899 */ /* 0x000fe4000800063f */
[----:B------:R-:W-:Y:S01]  /*04b0*/  @!UP0 USHF.L.U32 UR4, UR4, 0x1, URZ ;  /* 0x0000000104048899 */ /* 0x000fe2000800063f */
[----:B------:R-:W-:Y:S01]  /*04c0*/  IMAD.IADD R0, R2, 0x1, -R3 ;  /* 0x0000000102007824 */ /* 0x000fe200078e0a03 */
[----:B------:R-:W-:Y:S01]  /*04d0*/  @!UP1 UMOV UR9, 0x400 ;  /* 0x0000040000099882 */ /* 0x000fe20000000000 */
[----:B------:R-:W-:Y:S01]  /*04e0*/  VOTEU.ALL UP2, P1 ;  /* 0x00000000003f7886 */ /* 0x000fe20000840000 */
[----:B------:R-:W-:Y:S01]  /*04f0*/  VOTEU.ALL UP3, P1 ;  /* 0x00000000003f7886 */ /* 0x000fe20000860000 */
[----:B------:R-:W-:Y:S01]  /*0500*/  VOTEU.ALL UP4, P1 ;  /* 0x00000000003f7886 */ /* 0x000fe20000880000 */
[----:B------:R-:W5:Y:S01]  /*0510*/  @!UP1 S2UR UR10, SR_CgaCtaId ;  /* 0x00000000000a99c3 */ /* 0x000f620000008800 */
[----:B------:R-:W-:Y:S01]  /*0520*/  VOTEU.ALL UP5, P1 ;  /* 0x00000000003f7886 */ /* 0x000fe200008a0000 */
[----:B------:R-:W-:-:S04]  /*0530*/  SHF.R.S32.HI R3, RZ, 0x1f, R4 ;  /* 0x0000001fff037819 */ /* 0x000fc80000011404 */
[----:B------:R-:W-:-:S04]  /*0540*/  LEA.HI R3, R3, R4, RZ, 0x7 ;  /* 0x0000000403037211 */ /* 0x000fc800078f38ff */
[----:B------:R-:W-:-:S05]  /*0550*/  LOP3.LUT R3, R3, 0xffffff80, RZ, 0xc0, !PT ;  /* 0xffffff8003037812 */ /* 0x000fca00078ec0ff */
[----:B------:R-:W-:Y:S01]  /*0560*/  IMAD.IADD R3, R4, 0x1, -R3 ;  /* 0x0000000104037824 */ /* 0x000fe200078e0a03 */
[----:B-1----:R-:W-:Y:S02]  /*0570*/  @!UP0 ULEA UR8, UR7, UR6, 0x18 ;  /* 0x0000000607088291 */ /* 0x002fe4000f8ec03f */
[----:B------:R-:W-:-:S04]  /*0580*/  @!UP1 UIADD3 UR6, -UR11, 0x100000, URZ ;  /* 0x001000000b069890 */ /* 0x000fc8000fffe13f */
[----:B------:R-:W-:Y:S02]  /*0590*/  @!UP1 USHF.L.U32 UR7, UR6, 0xb, URZ ;  /* 0x0000000b06079899 */ /* 0x000fe4000800063f */
[----:B------:R-:W-:Y:S01]  /*05a0*/  @!UP1 USHF.L.U32 UR6, UR6, 0x1, URZ ;  /* 0x0000000106069899 */ /* 0x000fe2000800063f */
[----:B------:R-:W-:Y:S01]  /*05b0*/  VOTEU.ALL UP0, P0 ;  /* 0x00000000003f7886 */ /* 0x000fe20000000000 */
[----:B-----5:R-:W-:Y:S01]  /*05c0*/  @!UP1 ULEA UR9, UR10, UR9, 0x18 ;  /* 0x000000090a099291 */ /* 0x020fe2000f8ec03f */
[----:B------:R-:W-:Y:S02]  /*05d0*/  VOTEU.ALL UP1, P0 ;  /* 0x00000000003f7886 */ /* 0x000fe40000020000 */
[----:B------:R-:W-:Y:S01]  /*05e0*/  ULDC.64 UR10, c[0x0][0x598] ;  /* 0x00016600000a7ab9 */ /* 0x000fe20000000a00 */
[----:B------:R-:W-:Y:S01]  /*05f0*/  ISETP.NE.AND P0, PT, R0, 0x3, PT ;  /* 0x000000030000780c */ /* 0x000fe20003f05270 */
[----:B------:R-:W1:Y:S02]  /*0600*/  FENCE.VIEW.ASYNC.S ;  /* 0x00000000000073c6 */ /* 0x000e640000000000 */
[----:B-1----:R1:W2:Y:S01]  /*0610*/  @!UP0 SYNCS.EXCH.64 URZ, [UR8+0xa0], UR4 ;  /* 0x0000a004083f85b2 */ /* 0x0022a20008000100 */
[----:B------:R-:W-:-:S02]  /*0620*/  ISETP.NE.U32.AND P1, PT, RZ, UR10, PT ;  /* 0x0000000aff007c0c */ /* 0x000fc4000bf25070 */
[----:B------:R-:W-:Y:S02]  /*0630*/  ISETP.EQ.OR P0, PT, R0, RZ, !P0 ;  /* 0x000000ff0000720c */ /* 0x000fe40004702670 */
[----:B------:R-:W-:Y:S02]  /*0640*/  ISETP.NE.AND.EX P1, PT, RZ, UR11, PT, P1 ;  /* 0x0000000bff007c0c */ /* 0x000fe4000bf25310 */
[----:B------:R-:W-:-:S04]  /*0650*/  ISETP.EQ.AND P0, PT, R8, RZ, P0 ;  /* 0x000000ff0800720c */ /* 0x000fc80000702270 */
[----:B------:R-:W-:-:S04]  /*0660*/  SEL R16, RZ, 0x1, !P0 ;  /* 0x00000001ff107807 */ /* 0x000fc80004000000 */
[----:B------:R-:W-:Y:S01]  /*0670*/  SEL R16, R16, 0x2, P3 ;  /* 0x0000000210107807 */ /* 0x000fe20001800000 */
[----:B------:R1:W2:Y:S01]  /*0680*/  @!UP1 SYNCS.EXCH.64 URZ, [UR8+0xa8], UR4 ;  /* 0x0000a804083f95b2 */ /* 0x0002a20008000100 */
[----:B------:R-:W-:Y:S01]  /*0690*/  NOP ;  /* 0x0000000000007918 */ /* 0x000fe20000000000 */
[----:B------:R1:W2:Y:S01]  /*06a0*/  @!UP2 SYNCS.EXCH.64 URZ, [UR9+0x80], UR6 ;  /* 0x00008006093fa5b2 */ /* 0x0002a20008000100 */
[----:B------:R1:W2:Y:S01]  /*06b0*/  @!UP3 SYNCS.EXCH.64 URZ, [UR9+0x88], UR6 ;  /* 0x00008806093fb5b2 */ /* 0x0002a20008000100 */
[----:B------:R1:W2:Y:S01]  /*06c0*/  @!UP4 SYNCS.EXCH.64 URZ, [UR9+0x90], UR6 ;  /* 0x00009006093fc5b2 */ /* 0x0002a20008000100 */
[----:B------:R1:W2:Y:S01]  /*06d0*/  @!UP5 SYNCS.EXCH.64 URZ, [UR9+0x98], UR6 ;  /* 0x00009806093fd5b2 */ /* 0x0002a20008000100 */
[----:B------:R-:W-:Y:S01]  /*06e0*/  NOP ;  /* 0x0000000000007918 */ /* 0x000fe20000000000 */
[----:B--234-:R-:W-:Y:S06]  /*06f0*/  BAR.SYNC.DEFER_BLOCKING 0x0 ;  /* 0x0000000000007b1d */ /* 0x01cfec0000010000 */
[----:B01----:R-:W-:Y:S05]  /*0700*/  @!P1 BRA `(.L_x_3) ;  /* 0x00000000001c9947 */ /* 0x003fea0003800000 */
[----:B------:R-:W0:Y:S02]  /*0710*/  LDC.64 R6, c[0x0][0x598] ;  /* 0x00016600ff067b82 */ /* 0x000e240000000a00 */
[----:B0-----:R-:W2:Y:S02]  /*0720*/  LDG.E.64 R6, desc[UR36][R6.64] ;  /* 0x0000002406067981 */ /* 0x001ea4000c1e1b00 */
[----:B--2---:R-:W-:-:S04]  /*0730*/  ISETP.NE.U32.AND P0, PT, R6, RZ, PT ;  /* 0x000000ff0600720c */ /* 0x004fc80003f05070 */
[----:B------:R-:W-:-:S13]  /*0740*/  ISETP.NE.AND.EX P0, PT, R7, RZ, PT, P0 ;  /* 0x000000ff0700720c */ /* 0x000fda0003f05300 */
[----:B------:R-:W-:Y:S05]  /*0750*/  @!P0 BRA `(.L_x_3) ;  /* 0x0000000000088947 */ /* 0x000fea0003800000 */
[----:B------:R1:W5:Y:S01]  /*0760*/  LD.E R153, desc[UR36][R6.64] ;  /* 0x0000002406997980 */ /* 0x000362000c101900 */
[----:B------:R-:W-:Y:S05]  /*0770*/  BRA `(.L_x_4) ;  /* 0x0000000000247947 */ /* 0x000fea0003800000 */
.L_x_3:
[----:B------:R-:W-:Y:S02]  /*0780*/  ULDC.64 UR4, c[0x0][0x588] ;  /* 0x0001620000047ab9 */ /* 0x000fe40000000a00 */
[----:B------:R-:W-:-:S04]  /*0790*/  ISETP.NE.U32.AND P0, PT, RZ, UR4, PT ;  /* 0x00000004ff007c0c */ /* 0x000fc8000bf05070 */
[----:B------:R-:W-:-:S13]  /*07a0*/  ISETP.NE.AND.EX P0, PT, RZ, UR5, PT, P0 ;  /* 0x00000005ff007c0c */ /* 0x000fda000bf05300 */
[----:B------:R-:W-:Y:S05]  /*07b0*/  @!P0 BRA `(.L_x_5) ;  /* 0x00000000000c8947 */ /* 0x000fea0003800000 */
[----:B------:R-:W0:Y:S02]  /*07c0*/  LDC.64 R6, c[0x0][0x588] ;  /* 0x00016200ff067b82 */ /* 0x000e240000000a00 */
[----:B0-----:R0:W5:Y:S01]  /*07d0*/  LDG.E R153, desc[UR36][R6.64] ;  /* 0x0000002406997981 */ /* 0x001162000c1e1900 */
[----:B------:R-:W-:Y:S05]  /*07e0*/  BRA `(.L_x_4) ;  /* 0x0000000000087947 */ /* 0x000fea0003800000 */
.L_x_5:
[----:B------:R-:W-:Y:S02]  /*07f0*/  ULDC UR4, c[0x0][0x580] ;  /* 0x0001600000047ab9 */ /* 0x000fe40000000800 */
[----:B------:R-:W-:-:S07]  /*0800*/  IMAD.U32 R153, RZ, RZ, UR4 ;  /* 0x00000004ff997e24 */ /* 0x000fce000f8e00ff */
.L_x_4:
[----:B------:R-:W-:Y:S02]  /*0810*/  ULDC.64 UR4, c[0x0][0x5a0] ;  /* 0x0001680000047ab9 */ /* 0x000fe40000000a00 */
[----:B------:R-:W-:-:S04]  /*0820*/  ISETP.NE.U32.AND P0, PT, RZ, UR4, PT ;  /* 0x00000004ff007c0c */ /* 0x000fc8000bf05070 */
[----:B------:R-:W-:-:S13]  /*0830*/  ISETP.NE.AND.EX P0, PT, RZ, UR5, PT, P0 ;  /* 0x00000005ff007c0c */ /* 0x000fda000bf05300 */
[----:B------:R-:W-:Y:S05]  /*0840*/  @!P0 BRA `(.L_x_6) ;  /* 0x00000000001c8947 */ /* 0x000fea0003800000 */
[----:B01----:R-:W0:Y:S02]  /*0850*/  LDC.64 R6, c[0x0][0x5a0] ;  /* 0x00016800ff067b82 */ /* 0x003e240000000a00 */
[----:B0-----:R-:W2:Y:S02]  /*0860*/  LDG.E.64 R6, desc[UR36][R6.64] ;  /* 0x0000002406067981 */ /* 0x001ea4000c1e1b00 */
[----:B--2---:R-:W-:-:S04]  /*0870*/  ISETP.NE.U32.AND P0, PT, R6, RZ, PT ;  /* 0x000000ff0600720c */ /* 0x004fc80003f05070 */
[----:B------:R-:W-:-:S13]  /*0880*/  ISETP.NE.AND.EX P0, PT, R7, RZ, PT, P0 ;  /* 0x000000ff0700720c */ /* 0x000fda0003f05300 */
[----:B------:R-:W-:Y:S05]  /*0890*/  @!P0 BRA `(.L_x_6) ;  /* 0x0000000000088947 */ /* 0x000fea0003800000 */
[----:B------:R3:W5:Y:S01]  /*08a0*/  LD.E R152, desc[UR36][R6.64] ;  /* 0x0000002406987980 */ /* 0x000762000c101900 */
[----:B------:R-:W-:Y:S05]  /*08b0*/  BRA `(.L_x_7) ;  /* 0x0000000000247947 */ /* 0x000fea0003800000 */
.L_x_6:
[----:B------:R-:W-:Y:S02]  /*08c0*/  ULDC.64 UR4, c[0x0][0x590] ;  /* 0x0001640000047ab9 */ /* 0x000fe40000000a00 */
[----:B------:R-:W-:-:S04]  /*08d0*/  ISETP.NE.U32.AND P0, PT, RZ, UR4, PT ;  /* 0x00000004ff007c0c */ /* 0x000fc8000bf05070 */
[----:B------:R-:W-:-:S13]  /*08e0*/  ISETP.NE.AND.EX P0, PT, RZ, UR5, PT, P0 ;  /* 0x00000005ff007c0c */ /* 0x000fda000bf05300 */
[----:B------:R-:W-:Y:S05]  /*08f0*/  @!P0 BRA `(.L_x_8) ;  /* 0x00000000000c8947 */ /* 0x000fea0003800000 */
[----:B01----:R-:W0:Y:S02]  /*0900*/  LDC.64 R6, c[0x0][0x590] ;  /* 0x00016400ff067b82 */ /* 0x003e240000000a00 */
[----:B0-----:R2:W5:Y:S01]  /*0910*/  LDG.E R152, desc[UR36][R6.64] ;  /* 0x0000002406987981 */ /* 0x001562000c1e1900 */
[----:B------:R-:W-:Y:S05]  /*0920*/  BRA `(.L_x_7) ;  /* 0x0000000000087947 */ /* 0x000fea0003800000 */
.L_x_8:
[----:B------:R-:W-:Y:S02]  /*0930*/  ULDC UR4, c[0x0][0x584] ;  /* 0x0001610000047ab9 */ /* 0x000fe40000000800 */
[----:B------:R-:W-:-:S07]  /*0940*/  IMAD.U32 R152, RZ, RZ, UR4 ;  /* 0x00000004ff987e24 */ /* 0x000fce000f8e00ff */
.L_x_7:
[----:B------:R-:W4:Y:S01]  /*0950*/  LDC R2, c[0x0][0x65c] ;  /* 0x00019700ff027b82 */ /* 0x000f220000000800 */
[----:B------:R-:W4:Y:S01]  /*0960*/  S2R R14, SR_CTAID.Y ;  /* 0x00000000000e7919 */ /* 0x000f220000002600 */
[----:B------:R-:W-:Y:S01]  /*0970*/  ULDC UR6, c[0x0][0x28c] ;  /* 0x0000a30000067ab9 */ /* 0x000fe20000000800 */
[----:B------:R-:W-:Y:S01]  /*0980*/  ISETP.NE.AND P0, PT, R8, 0x2, PT ;  /* 0x000000020800780c */ /* 0x000fe20003f05270 */
[----:B------:R-:W-:Y:S01]  /*0990*/  UIADD3 UR6, UR6, 0x1f, URZ ;  /* 0x0000001f06067890 */ /* 0x000fe2000fffe03f */
[----:B0123--:R-:W0:Y:S01]  /*09a0*/  S2R R6, SR_CTAID.X ;  /* 0x0000000000067919 */ /* 0x00fe220000002500 */
[----:B------:R-:W-:Y:S01]  /*09b0*/  IMAD.MOV.U32 R7, RZ, RZ, RZ ;  /* 0x000000ffff077224 */ /* 0x000fe200078e00ff */
[----:B------:R-:W-:Y:S01]  /*09c0*/  UMOV UR39, URZ ;  /* 0x0000003f00277c82 */ /* 0x000fe20008000000 */
[----:B------:R-:W-:Y:S01]  /*09d0*/  USHF.R.S32.HI UR7, URZ, 0x1f, UR6 ;  /* 0x0000001f3f077899 */ /* 0x000fe20008011406 */
[----:B------:R-:W-:Y:S01]  /*09e0*/  UMOV UR38, URZ ;  /* 0x0000003f00267c82 */ /* 0x000fe20008000000 */
[----:B------:R-:W-:-:S02]  /*09f0*/  ULDC.64 UR8, c[0x0][0x650] ;  /* 0x0001940000087ab9 */ /* 0x000fc40000000a00 */
[----:B------:R-:W-:-:S04]  /*0a00*/  ULEA.HI UR7, UR7, UR6, URZ, 0x5 ;  /* 0x0000000607077291 */ /* 0x000fc8000f8f283f */
[----:B------:R-:W-:Y:S01]  /*0a10*/  USHF.R.S32.HI UR40, URZ, 0x5, UR7 ;  /* 0x000000053f287899 */ /* 0x000fe20008011407 */
[----:B----4-:R-:W-:-:S13]  /*0a20*/  ISETP.NE.AND P1, PT, R2, 0x1, PT ;  /* 0x000000010200780c */ /* 0x010fda0003f25270 */
[----:B------:R-:W0:Y:S01]  /*0a30*/  @P1 LDC R19, c[0x0][0x10] ;  /* 0x00000400ff131b82 */ /* 0x000e220000000800 */
[----:B------:R-:W-:Y:S02]  /*0a40*/  @P1 IMAD.MOV.U32 R8, RZ, RZ, R14 ;  /* 0x000000ffff081224 */ /* 0x000fe400078e000e */
[----:B------:R-:W-:Y:S02]  /*0a50*/  @P1 IMAD.MOV.U32 R9, RZ, RZ, RZ ;  /* 0x000000ffff091224 */ /* 0x000fe400078e00ff */
[----:B------:R-:W-:-:S03]  /*0a60*/  @P1 IMAD.MOV.U32 R17, RZ, RZ, RZ ;  /* 0x000000ffff111224 */ /* 0x000fc600078e00ff */
[----:B------:R-:W1:Y:S01]  /*0a70*/  @!P1 LDC R11, c[0x0][0xc] ;  /* 0x00000300ff0b9b82 */ /* 0x000e620000000800 */
[----:B------:R-:W-:Y:S01]  /*0a80*/  ULDC UR4, c[0x0][0xc] ;  /* 0x0000030000047ab9 */ /* 0x000fe20000000800 */
[----:B------:R-:W-:Y:S02]  /*0a90*/  ULDC UR5, c[0x0][0x10] ;  /* 0x0000040000057ab9 */ /* 0x000fe40000000800 */
[----:B------:R-:W-:-:S04]  /*0aa0*/  UIMAD.WIDE.U32 UR4, UR4, UR5, URZ ;  /* 0x00000005040472a5 */ /* 0x000fc8000f8e003f */
[----:B------:R-:W2:Y:S01]  /*0ab0*/  LDC R2, c[0x0][0x14] ;  /* 0x00000500ff027b82 */ /* 0x000ea20000000800 */
[----:B0-----:R-:W-:-:S04]  /*0ac0*/  @P1 IMAD.WIDE.U32 R18, R6, R19, R8 ;  /* 0x0000001306121225 */ /* 0x001fc800078e0008 */
[----:B------:R-:W-:Y:S02]  /*0ad0*/  @P1 IMAD.IADD R17, R19, 0x1, R17 ;  /* 0x0000000113111824 */ /* 0x000fe400078e0211 */
[----:B-1----:R-:W-:-:S04]  /*0ae0*/  @!P1 IMAD.WIDE.U32 R8, R11, R14, R6 ;  /* 0x0000000e0b089225 */ /* 0x002fc800078e0006 */
[----:B------:R-:W-:Y:S02]  /*0af0*/  @!P1 IMAD.MOV.U32 R18, RZ, RZ, R8 ;  /* 0x000000ffff129224 */ /* 0x000fe400078e0008 */
[----:B------:R-:W-:Y:S02]  /*0b00*/  @!P1 IMAD.MOV.U32 R17, RZ, RZ, R9 ;  /* 0x000000ffff119224 */ /* 0x000fe400078e0009 */
[----:B--2---:R-:W-:-:S04]  /*0b10*/  IMAD.WIDE.U32 R12, R2, UR4, RZ ;  /* 0x00000004020c7c25 */ /* 0x004fc8000f8e00ff */
[----:B------:R-:W-:Y:S01]  /*0b20*/  IMAD R23, R2, UR5, RZ ;  /* 0x0000000502177c24 */ /* 0x000fe2000f8e02ff */
[----:B------:R0:W-:Y:S03]  /*0b30*/  STL.64 [R1], R12 ;  /* 0x0000000c01007387 */ /* 0x0001e60000100a00 */
[----:B------:R-:W-:Y:S01]  /*0b40*/  IMAD.IADD R23, R13, 0x1, R23 ;  /* 0x000000010d177824 */ /* 0x000fe200078e0217 */
[----:B------:R-:W-:Y:S06]  /*0b50*/  @P0 BRA `(.L_x_9) ;  /* 0x0000000000280947 */ /* 0x000fec0003800000 */
[----:B------:R-:W-:Y:S01]  /*0b60*/  UIMAD.WIDE.U32 UR4, UR40, 0x24924925, URZ ;  /* 0x24924925280478a5 */ /* 0x000fe2000f8e003f */
[----:B------:R-:W-:Y:S01]  /*0b70*/  IADD3 R18, P0, R18, R12, RZ ;  /* 0x0000000c12127210 */ /* 0x000fe20007f1e0ff */
[----:B------:R-:W-:Y:S02]  /*0b80*/  UISETP.GE.U32.AND UP0, UPT, UR40, 0x7, UPT ;  /* 0x000000072800788c */ /* 0x000fe4000bf06070 */
[----:B------:R-:W-:Y:S02]  /*0b90*/  UIADD3 UR4, -UR5, UR40, URZ ;  /* 0x0000002805047290 */ /* 0x000fe4000fffe13f */
[----:B------:R-:W-:Y:S01]  /*0ba0*/  IMAD.X R17, R23, 0x1, R17, P0 ;  /* 0x0000000117117824 */ /* 0x000fe200000e0611 */
[----:B------:R-:W-:Y:S01]  /*0bb0*/  UMOV UR38, URZ ;  /* 0x0000003f00267c82 */ /* 0x000fe20008000000 */
[----:B------:R-:W-:-:S04]  /*0bc0*/  ULEA.HI UR4, UR4, UR5, URZ, 0x1f ;  /* 0x0000000504047291 */ /* 0x000fc8000f8ff83f */
[----:B------:R-:W-:-:S04]  /*0bd0*/  USHF.R.U32.HI UR4, URZ, 0x2, UR4 ;  /* 0x000000023f047899 */ /* 0x000fc80008011604 */
[----:B------:R-:W-:Y:S02]  /*0be0*/  @UP0 ULOP3.LUT UR38, UR4, 0x1, URZ, 0xc0, !UPT ;  /* 0x0000000104260892 */ /* 0x000fe4000f8ec03f */
[----:B------:R-:W-:-:S12]  /*0bf0*/  UIMAD UR39, UR4, -0x7, UR40 ;  /* 0xfffffff9042778a4 */ /* 0x000fd8000f8e0228 */
.L_x_9:
[----:B------:R-:W-:Y:S01]  /*0c00*/  ISETP.GE.U32.AND P0, PT, R18, UR8, PT ;  /* 0x0000000812007c0c */ /* 0x000fe2000bf06070 */
[----:B------:R-:W-:Y:S01]  /*0c10*/  IMAD.MOV.U32 R19, RZ, RZ, -0x1 ;  /* 0xffffffffff137424 */ /* 0x000fe200078e00ff */
[----:B------:R-:W-:Y:S01]  /*0c20*/  PRMT R8, RZ, 0x7610, R8 ;  /* 0x00007610ff087816 */ /* 0x000fe20000000008 */
[----:B------:R-:W-:Y:S01]  /*0c30*/  IMAD.MOV.U32 R22, RZ, RZ, -0x1 ;  /* 0xffffffffff167424 */ /* 0x000fe200078e00ff */
[----:B------:R-:W-:Y:S01]  /*0c40*/  ISETP.GE.U32.AND.EX P0, PT, R17, UR9, PT, P0 ;  /* 0x0000000911007c0c */ /* 0x000fe2000bf06100 */
[----:B------:R-:W-:-:S12]  /*0c50*/  IMAD.MOV.U32 R2, RZ, RZ, -0x1 ;  /* 0xffffffffff027424 */ /* 0x000fd800078e00ff */
[----:B------:R-:W-:Y:S05]  /*0c60*/  @P0 BRA `(.L_x_10) ;  /* 0x00000004005c0947 */ /* 0x000fea0003800000 */
[----:B------:R-:W1:Y:S01]  /*0c70*/  LDC.64 R20, c[0x0][0x628] ;  /* 0x00018a00ff147b82 */ /* 0x000e620000000a00 */
[----:B------:R-:W-:Y:S02]  /*0c80*/  IMAD.MOV.U32 R8, RZ, RZ, R18 ;  /* 0x000000ffff087224 */ /* 0x000fe400078e0012 */
[----:B------:R-:W-:-:S05]  /*0c90*/  IMAD.MOV.U32 R9, RZ, RZ, R17 ;  /* 0x000000ffff097224 */ /* 0x000fca00078e0011 */
[----:B------:R-:W2:Y:S08]  /*0ca0*/  LDC R2, c[0x0][0x630] ;  /* 0x00018c00ff027b82 */ /* 0x000eb00000000800 */
[----:B------:R-:W3:Y:S01]  /*0cb0*/  LDC.64 R24, c[0x0][0x620] ;  /* 0x00018800ff187b82 */ /* 0x000ee20000000a00 */
[----:B-1----:R-:W-:-:S04]  /*0cc0*/  ISETP.NE.U32.AND P0, PT, R20, RZ, PT ;  /* 0x000000ff1400720c */ /* 0x002fc80003f05070 */
[----:B------:R-:W-:-:S13]  /*0cd0*/  ISETP.NE.AND.EX P0, PT, R21, RZ, PT, P0 ;  /* 0x000000ff1500720c */ /* 0x000fda0003f05300 */
[----:B--23--:R-:W-:Y:S05]  /*0ce0*/  @!P0 BRA `(.L_x_11) ;  /* 0x0000000000288947 */ /* 0x00cfea0003800000 */
[----:B0-----:R-:W0:Y:S02]  /*0cf0*/  LDC R13, c[0x0][0x634] ;  /* 0x00018d00ff0d7b82 */ /* 0x001e240000000800 */
[----:B0-----:R-:W-:-:S05]  /*0d00*/  IADD3 R13, P0, R18, R13, RZ ;  /* 0x0000000d120d7210 */ /* 0x001fca0007f1e0ff */
[----:B------:R-:W-:-:S04]  /*0d10*/  IMAD.X R15, RZ, RZ, R17, P0 ;  /* 0x000000ffff0f7224 */ /* 0x000fc800000e0611 */
[----:B------:R-:W-:-:S04]  /*0d20*/  IMAD.WIDE.U32 R8, R15, R20, RZ ;  /* 0x000000140f087225 */ /* 0x000fc800078e00ff */
[----:B------:R-:W-:-:S04]  /*0d30*/  IMAD.WIDE.U32 R10, P0, R13, R21, R8 ;  /* 0x000000150d0a7225 */ /* 0x000fc80007800008 */
[----:B------:R-:W-:-:S04]  /*0d40*/  IMAD.WIDE.U32 R8, R13, R20, RZ ;  /* 0x000000140d087225 */ /* 0x000fc800078e00ff */
[----:B------:R-:W-:Y:S01]  /*0d50*/  IMAD.X R13, RZ, RZ, RZ, P0 ;  /* 0x000000ffff0d7224 */ /* 0x000fe200000e06ff */
[----:B------:R-:W-:Y:S01]  /*0d60*/  IADD3 RZ, P0, R9, R10, RZ ;  /* 0x0000000a09ff7210 */ /* 0x000fe20007f1e0ff */
[----:B------:R-:W-:-:S04]  /*0d70*/  IMAD.MOV.U32 R12, RZ, RZ, R11 ;  /* 0x000000ffff0c7224 */ /* 0x000fc800078e000b */
[----:B------:R-:W-:-:S08]  /*0d80*/  IMAD.WIDE.U32.X R8, R15, R21, R12, P0 ;  /* 0x000000150f087225 */ /* 0x000fd000000e040c */
.L_x_11:
[-CC-:B------:R-:W-:Y:S01]  /*0d90*/  SHF.R.U64 R31, R8, R2.reuse, R9.reuse ;  /* 0x00000002081f7219 */ /* 0x180fe20000001209 */
[----:B0-----:R-:W0:Y:S01]  /*0da0*/  LDC R12, c[0x0][0x618] ;  /* 0x00018600ff0c7b82 */ /* 0x001e220000000800 */
[----:B------:R-:W-:Y:S01]  /*0db0*/  SHF.R.U32.HI R7, RZ, R2, R9 ;  /* 0x00000002ff077219 */ /* 0x000fe20000011609 */
[----:B------:R-:W-:Y:S01]  /*0dc0*/  ULDC UR4, c[0x0][0x150] ;  /* 0x0000540000047ab9 */ /* 0x000fe20000000800 */
[----:B------:R-:W-:Y:S01]  /*0dd0*/  IADD3 R11, P0, RZ, -R31, RZ ;  /* 0x8000001fff0b7210 */ /* 0x000fe20007f1e0ff */
[----:B------:R-:W-:Y:S01]  /*0de0*/  IMAD.MOV.U32 R19, RZ, RZ, R17 ;  /* 0x000000ffff137224 */ /* 0x000fe200078e0011 */
[----:B------:R-:W-:-:S03]  /*0df0*/  I2FP.F32.U32 R2, R6 ;  /* 0x0000000600027245 */ /* 0x000fc60000201000 */
[----:B------:R-:W1:Y:S01]  /*0e00*/  LDC.64 R26, c[0x0][0x640] ;  /* 0x00019000ff1a7b82 */ /* 0x000e620000000a00 */
[----:B------:R-:W-:Y:S02]  /*0e10*/  IMAD.X R13, RZ, RZ, ~R7, P0 ;  /* 0x000000ffff0d7224 */ /* 0x000fe400000e0e07 */
[----:B------:R-:W-:Y:S01]  /*0e20*/  FMUL R2, R2, UR4 ;  /* 0x0000000402027c20 */ /* 0x000fe20008400000 */
[----:B------:R-:W-:Y:S01]  /*0e30*/  IMAD.WIDE.U32 R8, R11, R24, R18 ;  /* 0x000000180b087225 */ /* 0x000fe200078e0012 */
[----:B------:R-:W-:-:S03]  /*0e40*/  ULDC UR4, c[0x0][0x154] ;  /* 0x0000550000047ab9 */ /* 0x000fc60000000800 */
[----:B------:R-:W-:Y:S01]  /*0e50*/  IMAD R10, R13, R24, RZ ;  /* 0x000000180d0a7224 */ /* 0x000fe200078e02ff */
[----:B------:R-:W2:Y:S01]  /*0e60*/  LDC R7, c[0x0][0x144] ;  /* 0x00005100ff077b82 */ /* 0x000ea20000000800 */
[----:B------:R-:W3:Y:S02]  /*0e70*/  F2I.U32.TRUNC.NTZ R2, R2 ;  /* 0x0000000200027305 */ /* 0x000ee4000020f000 */
[----:B------:R-:W-:-:S04]  /*0e80*/  IMAD R11, R11, R25, R10 ;  /* 0x000000190b0b7224 */ /* 0x000fc800078e020a */
[----:B------:R-:W-:Y:S01]  /*0e90*/  IMAD.IADD R9, R9, 0x1, R11 ;  /* 0x0000000109097824 */ /* 0x000fe200078e020b */
[----:B------:R-:W4:Y:S01]  /*0ea0*/  LDC R22, c[0x0][0x608] ;  /* 0x00018200ff167b82 */ /* 0x000f220000000800 */
[----:B------:R-:W-:-:S03]  /*0eb0*/  IMAD.MOV.U32 R11, RZ, RZ, -0x1 ;  /* 0xffffffffff0b7424 */ /* 0x000fc600078e00ff */
[--C-:B0-----:R-:W-:Y:S02]  /*0ec0*/  SHF.R.U64 R20, R8, R12, R9.reuse ;  /* 0x0000000c08147219 */ /* 0x101fe40000001209 */
[----:B------:R-:W-:Y:S02]  /*0ed0*/  I2FP.F32.U32 R8, R14 ;  /* 0x0000000e00087245 */ /* 0x000fe40000201000 */
[----:B------:R-:W0:Y:S01]  /*0ee0*/  LDC R24, c[0x0][0x658] ;  /* 0x00019600ff187b82 */ /* 0x000e220000000800 */
[----:B-1----:R-:W-:Y:S01]  /*0ef0*/  ISETP.NE.U32.AND P0, PT, R26, RZ, PT ;  /* 0x000000ff1a00720c */ /* 0x002fe20003f05070 */
[----:B---3--:R-:W-:Y:S02]  /*0f00*/  IMAD.MOV R10, RZ, RZ, -R2 ;  /* 0x000000ffff0a7224 */ /* 0x008fe400078e0a02 */
[----:B------:R-:W-:Y:S01]  /*0f10*/  FMUL R8, R8, UR4 ;  /* 0x0000000408087c20 */ /* 0x000fe20008400000 */
[----:B------:R-:W-:Y:S02]  /*0f20*/  SHF.R.U32.HI R9, RZ, R12, R9 ;  /* 0x0000000cff097219 */ /* 0x000fe40000011609 */
[----:B------:R-:W-:Y:S01]  /*0f30*/  ISETP.NE.AND.EX P0, PT, R27, RZ, PT, P0 ;  /* 0x000000ff1b00720c */ /* 0x000fe20003f05300 */
[----:B------:R1:W3:Y:S01]  /*0f40*/  F2I.U32.TRUNC.NTZ R15, R8 ;  /* 0x00000008000f7305 */ /* 0x0002e2000020f000 */
[----:B------:R-:W1:Y:S01]  /*0f50*/  LDC R19, c[0x0][0x148] ;  /* 0x00005200ff137b82 */ /* 0x000e620000000800 */
[----:B--2---:R-:W-:-:S07]  /*0f60*/  IMAD R2, R7, R10, R6 ;  /* 0x0000000a07027224 */ /* 0x004fce00078e0206 */
[----:B------:R-:W2:Y:S01]  /*0f70*/  LDC R25, c[0x0][0x600] ;  /* 0x00018000ff197b82 */ /* 0x000ea20000000800 */
[-CC-:B----4-:R-:W-:Y:S02]  /*0f80*/  SHF.R.U64 R32, R20, R22.reuse, R9.reuse ;  /* 0x0000001614207219 */ /* 0x190fe40000001209 */
[----:B------:R-:W-:Y:S01]  /*0f90*/  SHF.R.U32.HI R7, RZ, R22, R9 ;  /* 0x00000016ff077219 */ /* 0x000fe20000011609 */
[----:B------:R-:W-:-:S04]  /*0fa0*/  IMAD.MOV.U32 R9, RZ, RZ, 0x1 ;  /* 0x00000001ff097424 */ /* 0x000fc800078e00ff */
[----:B------:R-:W4:Y:S01]  /*0fb0*/  LDC R28, c[0x0][0x648] ;  /* 0x00019200ff1c7b82 */ /* 0x000f220000000800 */
[-C--:B0-----:R-:W-:Y:S02]  /*0fc0*/  SHF.L.U32 R6, R11, R24.reuse, RZ ;  /* 0x000000180b067219 */ /* 0x081fe400000006ff */
[--C-:B------:R-:W-:Y:S02]  /*0fd0*/  SHF.R.U64 R22, R32, R24, R7.reuse ;  /* 0x0000001820167219 */ /* 0x100fe40000001207 */
[----:B------:R-:W-:Y:S02]  /*0fe0*/  LOP3.LUT R13, RZ, R6, RZ, 0x33, !PT ;  /* 0x00000006ff0d7212 */ /* 0x000fe400078e33ff */
[-C--:B------:R-:W-:Y:S01]  /*0ff0*/  SHF.R.U32.HI R7, RZ, R24.reuse, R7 ;  /* 0x00000018ff077219 */ /* 0x080fe20000011607 */
[----:B------:R-:W0:Y:S01]  /*1000*/  LDC R29, c[0x0][0x638] ;  /* 0x00018e00ff1d7b82 */ /* 0x000e220000000800 */
[----:B------:R-:W-:Y:S01]  /*1010*/  SHF.L.U32 R12, R9, R24, RZ ;  /* 0x00000018090c7219 */ /* 0x000fe200000006ff */
[----:B------:R-:W-:-:S06]  /*1020*/  IMAD.MOV.U32 R6, RZ, RZ, R22 ;  /* 0x000000ffff067224 */ /* 0x000fcc00078e0016 */
[----:B------:R-:W0:Y:S01]  /*1030*/  LDC R30, c[0x0][0x610] ;  /* 0x00018400ff1e7b82 */ /* 0x000e220000000800 */
[----:B-1-3--:R-:W-:Y:S05]  /*1040*/  @!P0 BRA `(.L_x_12) ;  /* 0x0000000000288947 */ /* 0x00afea0003800000 */
[----:B------:R-:W1:Y:S02]  /*1050*/  LDC R11, c[0x0][0x64c] ;  /* 0x00019300ff0b7b82 */ /* 0x000e640000000800 */
[----:B-1----:R-:W-:-:S05]  /*1060*/  IADD3 R11, P0, R22, R11, RZ ;  /* 0x0000000b160b7210 */ /* 0x002fca0007f1e0ff */
        /* <DEDUP_REMOVED lines=8> */
.L_x_12:
[----:B----4-:R-:W-:Y:S01]  /*10f0*/  SHF.R.U64 R6, R6, R28, R7 ;  /* 0x0000001c06067219 */ /* 0x010fe20000001207 */
[----:B--2---:R-:W-:Y:S01]  /*1100*/  VIADD R7, R25, 0xffffffff ;  /* 0xffffffff19077836 */ /* 0x004fe20000000000 */
[----:B------:R-:W-:Y:S01]  /*1110*/  LOP3.LUT R13, R32, R13, RZ, 0xc0, !PT ;  /* 0x0000000d200d7212 */ /* 0x000fe200078ec0ff */
[----:B------:R-:W-:Y:S02]  /*1120*/  IMAD.MOV R15, RZ, RZ, -R15 ;  /* 0x000000ffff0f7224 */ /* 0x000fe400078e0a0f */
[----:B------:R-:W-:Y:S01]  /*1130*/  IMAD.MOV R8, RZ, RZ, -R6 ;  /* 0x000000ffff087224 */ /* 0x000fe200078e0a06 */
[----:B------:R-:W-:Y:S01]  /*1140*/  LOP3.LUT R7, R20, R7, RZ, 0xc0, !PT ;  /* 0x0000000714077212 */ /* 0x000fe200078ec0ff */
[----:B------:R-:W-:Y:S02]  /*1150*/  IMAD R13, R12, R6, R13 ;  /* 0x000000060c0d7224 */ /* 0x000fe400078e020d */
[----:B------:R-:W-:Y:S02]  /*1160*/  @P1 IMAD R2, R19, R15, R14 ;  /* 0x0000000f13021224 */ /* 0x000fe400078e020e */
[----:B0-----:R-:W-:-:S02]  /*1170*/  IMAD R6, R8, R29, R22 ;  /* 0x0000001d08067224 */ /* 0x001fc400078e0216 */
[----:B------:R-:W-:Y:S02]  /*1180*/  IMAD R2, R13, R30, R2 ;  /* 0x0000001e0d027224 */ /* 0x000fe400078e0202 */
[----:B------:R-:W-:Y:S02]  /*1190*/  IMAD R19, R6, R25, R7 ;  /* 0x0000001906137224 */ /* 0x000fe400078e0207 */
[----:B------:R-:W-:-:S03]  /*11a0*/  IMAD.MOV.U32 R8, RZ, RZ, 0x1 ;  /* 0x00000001ff087424 */ /* 0x000fc600078e00ff */
[----:B------:R-:W-:Y:S02]  /*11b0*/  SEL R22, R19, R2, !P1 ;  /* 0x0000000213167207 */ /* 0x000fe40004800000 */
[----:B------:R-:W-:Y:S01]  /*11c0*/  SEL R19, R2, R19, !P1 ;  /* 0x0000001302137207 */ /* 0x000fe20004800000 */
[----:B------:R-:W-:-:S07]  /*11d0*/  IMAD.MOV.U32 R2, RZ, RZ, R31 ;  /* 0x000000ffff027224 */ /* 0x000fce00078e001f */
.L_x_10:
[----:B------:R-:W-:Y:S05]  /*11e0*/  @!P2 BRA `(.L_x_13) ;  /* 0x000000900004a947 */ /* 0x000fea0003800000 */
[----:B------:R-:W-:-:S13]  /*11f0*/  ISETP.GT.U32.AND P0, PT, R33, 0x1, PT ;  /* 0x000000012100780c */ /* 0x000fda0003f04070 */
[----:B------:R-:W-:Y:S05]  /*1200*/  @P0 EXIT ;  /* 0x000000000000094d */ /* 0x000fea0003800000 */
.L_x_14:
[----:B------:R-:W-:-:S08]  /*1210*/  NOP ;  /* 0x0000000000007918 */ /* 0x000fd00000000000 */
[----:B------:R-:W1:Y:S02]  /*1220*/  USETMAXREG.TRY_ALLOC.CTAPOOL UP0, 0xe8 ;  /* 0x000000e8000079c8 */ /* 0x000e640008000600 */
[----:B-1----:R-:W-:-:S13]  /*1230*/  PLOP3.LUT P0, PT, PT, PT, UP0, 0x80, 0x0 ;  /* 0x000000000000781c */ /* 0x002fda0003f0f008 */
[----:B------:R-:W-:Y:S05]  /*1240*/  @!P0 BRA `(.L_x_14) ;  /* 0xfffffffc00f08947 */ /* 0x000fea000383ffff */
[----:B------:R-:W-:-:S13]  /*1250*/  LOP3.LUT P0, RZ, R8, 0xff, RZ, 0xc0, !PT ;  /* 0x000000ff08ff7812 */ /* 0x000fda000780c0ff */
[----:B------:R-:W-:Y:S05]  /*1260*/  @!P0 EXIT ;  /* 0x000000000000894d */ /* 0x000fea0003800000 */
[----:B------:R-:W1:Y:S01]  /*1270*/  S2UR UR4, SR_CgaCtaId ;  /* 0x00000000000479c3 */ /* 0x000e620000008800 */
[----:B------:R-:W-:Y:S01]  /*1280*/  VIADD R6, R5, 0xffffffff ;  /* 0xffffffff05067836 */ /* 0x000fe20000000000 */
[----:B------:R-:W-:Y:S01]  /*1290*/  SHF.R.S32.HI R0, RZ, 0x1f, R3 ;  /* 0x0000001fff007819 */ /* 0x000fe20000011403 */
[----:B------:R-:W-:Y:S01]  /*12a0*/  UMOV UR41, 0x400 ;  /* 0x0000040000297882 */ /* 0x000fe20000000000 */
[----:B------:R-:W-:Y:S01]  /*12b0*/  UISETP.LT.AND UP0, UPT, UR40, 0x1, UPT ;  /* 0x000000012800788c */ /* 0x000fe2000bf01270 */
[----:B------:R-:W-:Y:S01]  /*12c0*/  LOP3.LUT R172, R16, 0x1, RZ, 0xfc, !PT ;  /* 0x0000000110ac7812 */ /* 0x000fe200078efcff */
[----:B------:R-:W-:Y:S01]  /*12d0*/  USHF.L.U32 UR44, UR40, 0x1, URZ ;  /* 0x00000001282c7899 */ /* 0x000fe2000800063f */
[----:B------:R-:W-:Y:S01]  /*12e0*/  R2UR UR42, R6 ;  /* 0x00000000062a72ca */ /* 0x000fe200000e0000 */
[----:B------:R-:W-:Y:S01]  /*12f0*/  USEL UR43, UR40, 0x1, UP0 ;  /* 0x00000001282b7887 */ /* 0x000fe20008000000 */
[CC--:B------:R-:W-:Y:S02]  /*1300*/  LEA.HI R4, R0.reuse, R3.reuse, RZ, 0x2 ;  /* 0x0000000300047211 */ /* 0x0c0fe400078f10ff */
[----:B------:R-:W-:Y:S01]  /*1310*/  LEA.HI R0, R0, R3, RZ, 0x5 ;  /* 0x0000000300007211 */ /* 0x000fe200078f28ff */
[----:B------:R-:W-:Y:S01]  /*1320*/  UIADD3 UR43, -UR43, UR40, URZ ;  /* 0x000000282b2b7290 */ /* 0x000fe2000fffe13f */
[----:B------:R-:W-:-:S02]  /*1330*/  SHF.R.S32.HI R154, RZ, 0x2, R4 ;  /* 0x00000002ff9a7819 */ /* 0x000fc40000011404 */
[----:B------:R-:W-:Y:S02]  /*1340*/  SHF.R.S32.HI R5, RZ, 0x1f, R4 ;  /* 0x0000001fff057819 */ /* 0x000fe40000011404 */
[----:B------:R-:W-:Y:S02]  /*1350*/  LOP3.LUT R156, R4, 0xfffffffc, RZ, 0xc0, !PT ;  /* 0xfffffffc049c7812 */ /* 0x000fe400078ec0ff */
[----:B------:R-:W-:Y:S01]  /*1360*/  LEA.HI R5, R5, R154, RZ, 0x3 ;  /* 0x0000009a05057211 */ /* 0x000fe200078f18ff */
[----:B------:R-:W-:Y:S01]  /*1370*/  USHF.L.U32 UR42, UR42, 0x3, URZ ;  /* 0x000000032a2a7899 */ /* 0x000fe2000800063f */
[----:B------:R-:W-:Y:S01]  /*1380*/  ISETP.NE.AND P0, PT, R6, RZ, PT ;  /* 0x000000ff0600720c */ /* 0x000fe20003f05270 */
[----:B------:R-:W-:Y:S01]  /*1390*/  IMAD.IADD R156, R3, 0x1, -R156 ;  /* 0x00000001039c7824 */ /* 0x000fe200078e0a9c */
[----:B------:R-:W-:Y:S01]  /*13a0*/  LOP3.LUT R5, R5, 0xfffffff8, RZ, 0xc0, !PT ;  /* 0xfffffff805057812 */ /* 0x000fe200078ec0ff */
[----:B-1----:R-:W-:Y:S01]  /*13b0*/  ULEA UR41, UR4, UR41, 0x18 ;  /* 0x0000002904297291 */ /* 0x002fe2000f8ec03f */
[----:B------:R-:W-:Y:S01]  /*13c0*/  SEL R173, RZ, 0x1, P0 ;  /* 0x00000001ffad7807 */ /* 0x000fe20000000000 */
[----:B------:R-:W-:Y:S01]  /*13d0*/  IMAD.U32 R158, RZ, RZ, UR42 ;  /* 0x0000002aff9e7e24 */ /* 0x000fe2000f8e00ff */
[----:B------:R-:W-:Y:S01]  /*13e0*/  ULDC UR4, c[0x0][0x284] ;  /* 0x0000a10000047ab9 */ /* 0x000fe20000000800 */
[----:B------:R-:W-:Y:S01]  /*13f0*/  IMAD.IADD R154, R154, 0x1, -R5 ;  /* 0x000000019a9a7824 */ /* 0x000fe200078e0a05 */
[----:B------:R-:W-:Y:S01]  /*1400*/  UIADD3 UR45, UR41, 0x80, URZ ;  /* 0x00000080292d7890 */ /* 0x000fe2000fffe03f */
[----:B------:R-:W-:-:S02]  /*1410*/  SHF.R.S32.HI R5, RZ, 0x5, R0 ;  /* 0x00000005ff057819 */ /* 0x000fc40000011400 */
[C---:B------:R-:W-:Y:S02]  /*1420*/  LOP3.LUT R160, R158.reuse, 0x8, RZ, 0xc0, !PT ;  /* 0x000000089ea07812 */ /* 0x040fe400078ec0ff */
[--C-:B------:R-:W-:Y:S01]  /*1430*/  SHF.R.S32.HI R155, RZ, 0x1f, R154.reuse ;  /* 0x0000001fff9b7819 */ /* 0x100fe2000001149a */
[C-C-:B------:R-:W-:Y:S01]  /*1440*/  IMAD R161, R5.reuse, -0x10, -R154.reuse ;  /* 0xfffffff005a17824 */ /* 0x140fe200078e0a9a */
[----:B------:R-:W-:Y:S01]  /*1450*/  LOP3.LUT R158, R158, 0x8, RZ, 0xc, !PT ;  /* 0x000000089e9e7812 */ /* 0x000fe200078e0cff */
[----:B------:R-:W-:Y:S01]  /*1460*/  IMAD.U32 R157, RZ, RZ, UR45 ;  /* 0x0000002dff9d7e24 */ /* 0x000fe2000f8e00ff */
[----:B------:R-:W-:Y:S01]  /*1470*/  LOP3.LUT R160, R160, 0x18, RZ, 0x3c, !PT ;  /* 0x00000018a0a07812 */ /* 0x000fe200078e3cff */
[----:B------:R-:W-:-:S04]  /*1480*/  IMAD.WIDE R154, R5, 0x10, R154 ;  /* 0x00000010059a7825 */ /* 0x000fc800078e029a */
[----:B------:R-:W-:Y:S02]  /*1490*/  VIADD R159, R157, UR42 ;  /* 0x0000002a9d9f7c36 */ /* 0x000fe40008000000 */
[----:B------:R-:W-:-:S07]  /*14a0*/  VIADD R161, R161, UR4 ;  /* 0x00000004a1a17c36 */ /* 0x000fce0008000000 */
.L_x_290:
[----:B------:R-:W-:Y:S01]  /*14b0*/  SHF.L.U32 R0, R173, 0x1f, RZ ;  /* 0x0000001fad007819 */ /* 0x000fe200000006ff */
[----:B------:R-:W-:Y:S02]  /*14c0*/  ULDC UR4, c[0x0][0x28c] ;  /* 0x0000a30000047ab9 */ /* 0x000fe40000000800 */
[----:B------:R-:W-:Y:S01]  /*14d0*/  ISETP.LT.AND P1, PT, RZ, UR4, PT ;  /* 0x00000004ff007c0c */ /* 0x000fe2000bf21270 */
[----:B------:R-:W1:Y:S02]  /*14e0*/  SYNCS.PHASECHK.TRANS64.TRYWAIT P0, [R157+UR42], R0 ;  /* 0x000000009d0075a7 */ /* 0x000e64000800016a */
[----:B-1-34-:R-:W-:Y:S10]  /*14f0*/  @!P0 BRA `(.L_x_15) ;  /* 0x0000009c00ac8947 */ /* 0x01aff40003800000 */
.L_x_315:
[----:B------:R-:W-:Y:S05]  /*1500*/  @P1 BRA `(.L_x_16) ;  /* 0x0000000000401947 */ /* 0x000fea0003800000 */
[----:B-1----:R-:W-:Y:S01]  /*1510*/  MOV R0, 0x0 ;  /* 0x0000000000007802 */ /* 0x002fe20000000f00 */
[----:B------:R-:W-:Y:S01]  /*1520*/  ULDC.64 UR4, c[0x4][0x68] ;  /* 0x01001a0000047ab9 */ /* 0x000fe20000000a00 */
[----:B------:R-:W-:Y:S01]  /*1530*/  ULDC.64 UR6, c[0x4][0x8] ;  /* 0x0100020000067ab9 */ /* 0x000fe20000000a00 */
[----:B------:R-:W-:Y:S01]  /*1540*/  IMAD.U32 R4, RZ, RZ, UR4 ;  /* 0x00000004ff047e24 */ /* 0x000fe2000f8e00ff */
[----:B------:R1:W2:Y:S01]  /*1550*/  LDC.64 R14, c[0x4][R0] ;  /* 0x01000000000e7b82 */ /* 0x0002a20000000a00 */
[----:B------:R-:W-:Y:S01]  /*1560*/  IMAD.U32 R5, RZ, RZ, UR5 ;  /* 0x00000005ff057e24 */ /* 0x000fe2000f8e00ff */
[----:B------:R-:W-:Y:S01]  /*1570*/  ULDC.64 UR4, c[0x4][0x70] ;  /* 0x01001c0000047ab9 */ /* 0x000fe20000000a00 */
[----:B------:R-:W-:Y:S02]  /*1580*/  IMAD.U32 R10, RZ, RZ, UR6 ;  /* 0x00000006ff0a7e24 */ /* 0x000fe4000f8e00ff */
[----:B------:R-:W-:Y:S02]  /*1590*/  IMAD.U32 R6, RZ, RZ, UR4 ;  /* 0x00000004ff067e24 */ /* 0x000fe4000f8e00ff */
[----:B------:R-:W-:-:S02]  /*15a0*/  IMAD.U32 R7, RZ, RZ, UR5 ;  /* 0x00000005ff077e24 */ /* 0x000fc4000f8e00ff */
[----:B------:R-:W-:Y:S02]  /*15b0*/  IMAD.U32 R11, RZ, RZ, UR7 ;  /* 0x00000007ff0b7e24 */ /* 0x000fe4000f8e00ff */
[----:B------:R-:W-:Y:S02]  /*15c0*/  IMAD.MOV.U32 R8, RZ, RZ, 0x1e1 ;  /* 0x000001e1ff087424 */ /* 0x000fe400078e00ff */
[----:B0-----:R-:W-:Y:S02]  /*15d0*/  IMAD.MOV.U32 R12, RZ, RZ, 0x1 ;  /* 0x00000001ff0c7424 */ /* 0x001fe400078e00ff */
[----:B-1----:R-:W-:-:S07]  /*15e0*/  IMAD.MOV.U32 R13, RZ, RZ, RZ ;  /* 0x000000ffff0d7224 */ /* 0x002fce00078e00ff */
[----:B------:R-:W-:-:S07]  /*15f0*/  LEPC R20, `(.L_x_16) ;  /* 0x000000001014794e */ /* 0x000fce0000000000 */
[----:B--2--5:R-:W-:Y:S05]  /*1600*/  CALL.ABS.NOINC R14 ;  /* 0x000000000e007343 */ /* 0x024fea0003c00000 */
.L_x_16:
[----:B------:R-:W-:-:S13]  /*1610*/  ISETP.NE.AND P0, PT, R172, 0x3, PT ;  /* 0x00000003ac00780c */ /* 0x000fda0003f05270 */
[----:B------:R-:W-:Y:S05]  /*1620*/  @!P0 BRA `(.L_x_17) ;  /* 0x0000000000048947 */ /* 0x000fea0003800000 */
[----:B------:R-:W-:Y:S01]  /*1630*/  BPT.TRAP 0x1 ;  /* 0x000000040000795c */ /* 0x000fe20000300000 */
.L_x_17:
[----:B------:R-:W-:Y:S02]  /*1640*/  IMAD.U32 R3, RZ, RZ, UR39 ;  /* 0x00000027ff037e24 */ /* 0x000fe4000f8e00ff */
[----:B-1----:R-:W-:-:S03]  /*1650*/  IMAD.U32 R0, RZ, RZ, UR38 ;  /* 0x00000026ff007e24 */ /* 0x002fc6000f8e00ff */
[----:B------:R-:W-:Y:S02]  /*1660*/  LEA R3, R3, UR41, 0x3 ;  /* 0x0000002903037c11 */ /* 0x000fe4000f8e18ff */
[----:B------:R-:W-:-:S04]  /*1670*/  SHF.L.U32 R0, R0, 0x1f, RZ ;  /* 0x0000001f00007819 */ /* 0x000fc800000006ff */
[----:B------:R1:W2:Y:S01]  /*1680*/  SYNCS.PHASECHK.TRANS64.TRYWAIT P1, [R3+URZ], R0 ;  /* 0x00000000030075a7 */ /* 0x0002a2000802017f */
[----:B------:R-:W-:Y:S05]  /*1690*/  @!P0 BRA `(.L_x_18) ;  /* 0x0000000000048947 */ /* 0x000fea0003800000 */
[----:B------:R-:W-:Y:S01]  /*16a0*/  BPT.TRAP 0x1 ;  /* 0x000000040000795c */ /* 0x000fe20000300000 */
.L_x_18:
[----:B------:R-:W-:-:S05]  /*16b0*/  IMAD.U32 R4, RZ, RZ, UR43 ;  /* 0x0000002bff047e24 */ /* 0x000fca000f8e00ff */
[----:B------:R-:W-:Y:S01]  /*16c0*/  ISETP.GE.AND P2, PT, R4, 0x1, PT ;  /* 0x000000010400780c */ /* 0x000fe20003f46270 */
[----:B--2---:R-:W-:-:S12]  /*16d0*/  @P1 BRA `(.L_x_19) ;  /* 0x0000000000081947 */ /* 0x004fd80003800000 */
[----:B------:R-:W2:Y:S02]  /*16e0*/  SYNCS.PHASECHK.TRANS64.TRYWAIT P1, [R3+URZ], R0 ;  /* 0x00000000030075a7 */ /* 0x000ea4000802017f */
[----:B--2---:R-:W-:Y:S05]  /*16f0*/  @!P1 BRA `(.L_x_20) ;  /* 0x0000009c00409947 */ /* 0x004fea0003800000 */
.L_x_19:
[----:B------:R-:W-:Y:S05]  /*1700*/  WARPSYNC.ALL ;  /* 0x0000000000007948 */ /* 0x000fea0003800000 */
[----:B------:R-:W-:Y:S01]  /*1710*/  UIADD3 UR4, UR41, 0x180, URZ ;  /* 0x0000018029047890 */ /* 0x000fe2000fffe03f */
[----:B------:R-:W-:Y:S01]  /*1720*/  WARPGROUP.ARRIVE ;  /* 0x00000000000079c5 */ /* 0x000fe20000000000 */
[----:B------:R-:W-:Y:S02]  /*1730*/  UIADD3 UR5, UR41, 0x7180, URZ ;  /* 0x0000718029057890 */ /* 0x000fe4000fffe03f */
[----:B------:R-:W-:Y:S02]  /*1740*/  USHF.R.U32.HI UR4, URZ, 0x4, UR4 ;  /* 0x000000043f047899 */ /* 0x000fe40008011604 */
[----:B------:R-:W-:-:S02]  /*1750*/  USHF.R.U32.HI UR5, URZ, 0x4, UR5 ;  /* 0x000000043f057899 */ /* 0x000fc40008011605 */
[----:B------:R-:W-:Y:S02]  /*1760*/  ULOP3.LUT UR4, UR4, 0x3fff, URZ, 0xc0, !UPT ;  /* 0x00003fff04047892 */ /* 0x000fe4000f8ec03f */
[----:B------:R-:W-:Y:S02]  /*1770*/  ULOP3.LUT UR5, UR5, 0x3fff, URZ, 0xc0, !UPT ;  /* 0x00003fff05057892 */ /* 0x000fe4000f8ec03f */
[----:B------:R-:W-:Y:S02]  /*1780*/  ULOP3.LUT UR11, UR4, 0x10000, URZ, 0xfc, !UPT ;  /* 0x00010000040b7892 */ /* 0x000fe4000f8efc3f */
[----:B------:R-:W-:Y:S02]  /*1790*/  ULOP3.LUT UR10, UR5, 0x10000, URZ, 0xfc, !UPT ;  /* 0x00010000050a7892 */ /* 0x000fe4000f8efc3f */
[----:B------:R-:W-:Y:S02]  /*17a0*/  ULEA UR4, UR39, UR11, 0x8 ;  /* 0x0000000b27047291 */ /* 0x000fe4000f8e403f */
[----:B------:R-:W-:Y:S01]  /*17b0*/  ULEA UR6, UR39, UR10, 0xa ;  /* 0x0000000a27067291 */ /* 0x000fe2000f8e503f */
[----:B------:R-:W-:Y:S01]  /*17c0*/  UMOV UR5, 0x80000020 ;  /* 0x8000002000057882 */ /* 0x000fe20000000000 */
[----:B------:R-:W-:-:S07]  /*17d0*/  UMOV UR7, 0x80000020 ;  /* 0x8000002000077882 */ /* 0x000fce0000000000 */
[----:B------:R-:W-:Y:S01]  /*17e0*/  HGMMA.64x256x16.F32 R24, gdesc[UR4], RZ, !UPT, gsb0 ;  /* 0x03e00000041879f0 */ /* 0x000fe2000c0008ff */
[----:B------:R-:W-:Y:S02]  /*17f0*/  UIADD3 UR4, UR4, 0x2, URZ ;  /* 0x0000000204047890 */ /* 0x000fe4000fffe03f */
[----:B------:R-:W-:Y:S01]  /*1800*/  UIADD3 UR6, UR6, 0x2, URZ ;  /* 0x0000000206067890 */ /* 0x000fe2000fffe03f */
[----:B------:R-:W-:Y:S01]  /*1810*/  UMOV UR5, 0x80000020 ;  /* 0x8000002000057882 */ /* 0x000fe20000000000 */
[----:B------:R-:W-:Y:S01]  /*1820*/  UMOV UR7, 0x80000020 ;  /* 0x8000002000077882 */ /* 0x000fe20000000000 */
[----:B------:R-:W-:Y:S02]  /*1830*/  WARPGROUP.DEPBAR.LE gsb0, 0x0 ;  /* 0x00008000000079c5 */ /* 0x000fe40000010000 */
[----:B------:R-:W-:-:S15]  /*1840*/  WARPGROUP.ARRIVE ;  /* 0x00000000000079c5 */ /* 0x000fde0000000000 */
[----:B------:R-:W-:-:S05]  /*1850*/  NOP ;  /* 0x0000000000007918 */ /* 0x000fca0000000000 */
[----:B------:R-:W-:Y:S03]  /*1860*/  HGMMA.64x256x16.F32 R24, gdesc[UR4], R24, gsb0 ;  /* 0x03e00000041879f0 */ /* 0x000fe60008000818 */
[----:B------:R-:W-:Y:S02]  /*1870*/  WARPGROUP.DEPBAR.LE gsb0, 0x0 ;  /* 0x00008000000079c5 */ /* 0x000fe40000010000 */
[----:B------:R-:W-:Y:S05]  /*1880*/  @!P2 BRA `(.L_x_21) ;  /* 0x0000000000d4a947 */ /* 0x000fea0003800000 */
[----:B------:R-:W-:Y:S01]  /*1890*/  UIADD3 UR4, UR39, 0x1, URZ ;  /* 0x0000000127047890 */ /* 0x000fe2000fffe03f */
[----:B-12---:R-:W-:Y:S01]  /*18a0*/  IMAD.U32 R0, RZ, RZ, UR43 ;  /* 0x0000002bff007e24 */ /* 0x006fe2000f8e00ff */
[----:B------:R-:W-:Y:S02]  /*18b0*/  UMOV UR9, UR39 ;  /* 0x0000002700097c82 */ /* 0x000fe40008000000 */
[----:B------:R-:W-:-:S04]  /*18c0*/  UISETP.NE.AND UP0, UPT, UR4, 0x7, UPT ;  /* 0x000000070400788c */ /* 0x000fc8000bf05270 */
[----:B------:R-:W-:Y:S02]  /*18d0*/  USEL UR5, URZ, 0x1, UP0 ;  /* 0x000000013f057887 */ /* 0x000fe40008000000 */
[----:B------:R-:W-:Y:S02]  /*18e0*/  USEL UR8, UR4, URZ, UP0 ;  /* 0x0000003f04087287 */ /* 0x000fe40008000000 */
[----:B------:R-:W-:-:S06]  /*18f0*/  ULOP3.LUT UR5, UR38, UR5, URZ, 0x3c, !UPT ;  /* 0x0000000526057292 */ /* 0x000fcc000f8e3c3f */
[----:B------:R-:W-:-:S07]  /*1900*/  IMAD.U32 R5, RZ, RZ, UR5 ;  /* 0x00000005ff057e24 */ /* 0x000fce000f8e00ff */
.L_x_28:
[----:B-12---:R-:W-:Y:S05]  /*1910*/  @!P0 BRA `(.L_x_22) ;  /* 0x0000000000048947 */ /* 0x006fea0003800000 */
[----:B------:R-:W-:Y:S01]  /*1920*/  BPT.TRAP 0x1 ;  /* 0x000000040000795c */ /* 0x000fe20000300000 */
.L_x_22:
[----:B------:R-:W-:Y:S01]  /*1930*/  ULEA UR4, UR8, UR41, 0x3 ;  /* 0x0000002908047291 */ /* 0x000fe2000f8e183f */
[----:B------:R-:W-:-:S08]  /*1940*/  SHF.L.U32 R3, R5, 0x1f, RZ ;  /* 0x0000001f05037819 */ /* 0x000fd000000006ff */
[----:B------:R1:W2:Y:S01]  /*1950*/  SYNCS.PHASECHK.TRANS64.TRYWAIT P1, [UR4], R3 ;  /* 0x00000003ff0075a7 */ /* 0x0002a20008020144 */
[----:B------:R-:W-:Y:S05]  /*1960*/  @!P0 BRA `(.L_x_23) ;  /* 0x0000000000048947 */ /* 0x000fea0003800000 */
[----:B------:R-:W-:Y:S01]  /*1970*/  BPT.TRAP 0x1 ;  /* 0x000000040000795c */ /* 0x000fe20000300000 */
.L_x_23:
[----:B--2---:R-:W-:Y:S05]  /*1980*/  @P1 BRA `(.L_x_24) ;  /* 0x0000000000081947 */ /* 0x004fea0003800000 */
[----:B------:R-:W2:Y:S02]  /*1990*/  SYNCS.PHASECHK.TRANS64.TRYWAIT P1, [UR4], R3 ;  /* 0x00000003ff0075a7 */ /* 0x000ea40008020144 */
[----:B--2---:R-:W-:Y:S05]  /*19a0*/  @!P1 BRA `(.L_x_25) ;  /* 0x0000009800a89947 */ /* 0x004fea0003800000 */
.L_x_24:
[----:B------:R-:W-:Y:S01]  /*19b0*/  ULEA UR4, UR8, UR11, 0x8 ;  /* 0x0000000b08047291 */ /* 0x000fe2000f8e403f */
[----:B------:R-:W-:Y:S01]  /*19c0*/  WARPGROUP.ARRIVE ;  /* 0x00000000000079c5 */ /* 0x000fe20000000000 */
[----:B------:R-:W-:Y:S01]  /*19d0*/  ULEA UR6, UR8, UR10, 0xa ;  /* 0x0000000a08067291 */ /* 0x000fe2000f8e503f */
[----:B------:R-:W-:Y:S01]  /*19e0*/  UMOV UR5, 0x80000020 ;  /* 0x8000002000057882 */ /* 0x000fe20000000000 */
[----:B------:R-:W-:-:S07]  /*19f0*/  UMOV UR7, 0x80000020 ;  /* 0x8000002000077882 */ /* 0x000fce0000000000 */
[----:B------:R-:W-:Y:S01]  /*1a00*/  HGMMA.64x256x16.F32 R24, gdesc[UR4], R24, gsb0 ;  /* 0x03e00000041879f0 */ /* 0x000fe20008000818 */
        /* <DEDUP_REMOVED lines=10> */
[----:B------:R-:W-:Y:S01]  /*1ab0*/  BPT.TRAP 0x1 ;  /* 0x000000040000795c */ /* 0x000fe20000300000 */
.L_x_26:
[----:B------:R-:W-:Y:S01]  /*1ac0*/  ULEA UR4, UR9, UR41, 0x3 ;  /* 0x0000002909047291 */ /* 0x000fe2000f8e183f */
[----:B------:R-:W-:-:S03]  /*1ad0*/  ISETP.GT.U32.AND P1, PT, R16, 0x1, PT ;  /* 0x000000011000780c */ /* 0x000fc60003f24070 */
[----:B------:R-:W-:-:S04]  /*1ae0*/  UIADD3 UR4, UR4, 0x38, URZ ;  /* 0x0000003804047890 */ /* 0x000fc8000fffe03f */
[----:B------:R-:W-:-:S09]  /*1af0*/  UPRMT UR4, URZ, 0x654, UR4 ;  /* 0x000006543f047896 */ /* 0x000fd20008000004 */
[----:B------:R-:W-:Y:S01]  /*1b00*/  SYNCS.ARRIVE.TRANS64.RED.A1T0 RZ, [UR4], RZ ;  /* 0x000000ffffff79a7 */ /* 0x000fe20008100404 */
[----:B------:R-:W-:Y:S05]  /*1b10*/  @P1 BRA `(.L_x_27) ;  /* 0x0000000000041947 */ /* 0x000fea0003800000 */
[----:B------:R-:W-:Y:S01]  /*1b20*/  BPT.TRAP 0x1 ;  /* 0x000000040000795c */ /* 0x000fe20000300000 */
.L_x_27:
[----:B------:R-:W-:Y:S01]  /*1b30*/  UIADD3 UR8, UR8, 0x1, URZ ;  /* 0x0000000108087890 */ /* 0x000fe2000fffe03f */
[C---:B------:R-:W-:Y:S01]  /*1b40*/  ISETP.GT.AND P1, PT, R0.reuse, 0x1, PT ;  /* 0x000000010000780c */ /* 0x040fe20003f24270 */
[----:B------:R-:W-:Y:S01]  /*1b50*/  UIADD3 UR9, UR9, 0x1, URZ ;  /* 0x0000000109097890 */ /* 0x000fe2000fffe03f */
[----:B------:R-:W-:Y:S01]  /*1b60*/  VIADD R0, R0, 0xffffffff ;  /* 0xffffffff00007836 */ /* 0x000fe20000000000 */
[----:B------:R-:W-:Y:S02]  /*1b70*/  UISETP.NE.AND UP0, UPT, UR8, 0x7, UPT ;  /* 0x000000070800788c */ /* 0x000fe4000bf05270 */
[----:B------:R-:W-:Y:S02]  /*1b80*/  UISETP.NE.AND UP1, UPT, UR9, 0x7, UPT ;  /* 0x000000070900788c */ /* 0x000fe4000bf25270 */
[----:B------:R-:W-:Y:S02]  /*1b90*/  USEL UR4, URZ, 0x1, UP0 ;  /* 0x000000013f047887 */ /* 0x000fe40008000000 */
[----:B------:R-:W-:-:S02]  /*1ba0*/  USEL UR8, UR8, URZ, UP0 ;  /* 0x0000003f08087287 */ /* 0x000fc40008000000 */
[----:B------:R-:W-:Y:S02]  /*1bb0*/  USEL UR9, UR9, URZ, UP1 ;  /* 0x0000003f09097287 */ /* 0x000fe40008800000 */
[----:B------:R-:W-:Y:S01]  /*1bc0*/  LOP3.LUT R5, R5, UR4, RZ, 0x3c, !PT ;  /* 0x0000000405057c12 */ /* 0x000fe2000f8e3cff */
[----:B------:R-:W-:Y:S09]  /*1bd0*/  @P1 BRA `(.L_x_28) ;  /* 0xfffffffc004c1947 */ /* 0x000ff2000383ffff */
.L_x_21:
[----:B-12---:R-:W1:Y:S01]  /*1be0*/  LDC R0, c[0x0][0x28c] ;  /* 0x0000a300ff007b82 */ /* 0x006e620000000800 */
[----:B------:R2:W-:Y:S01]  /*1bf0*/  SYNCS.ARRIVE.TRANS64.A1T0 RZ, [R158+UR45], RZ ;  /* 0x000000ff9eff79a7 */ /* 0x0005e2000810002d */
[----:B-1----:R-:W-:-:S13]  /*1c00*/  ISETP.GE.AND P1, PT, R0, 0x1, PT ;  /* 0x000000010000780c */ /* 0x002fda0003f26270 */
[----:B--2---:R-:W-:Y:S05]  /*1c10*/  @!P1 BRA `(.L_x_29) ;  /* 0x00000000003c9947 */ /* 0x004fea0003800000 */
[----:B------:R-:W-:Y:S05]  /*1c20*/  @!P0 BRA `(.L_x_30) ;  /* 0x0000000000048947 */ /* 0x000fea0003800000 */
[----:B------:R-:W-:Y:S01]  /*1c30*/  BPT.TRAP 0x1 ;  /* 0x000000040000795c */ /* 0x000fe20000300000 */
.L_x_30:
[----:B------:R-:W-:Y:S01]  /*1c40*/  UIADD3 UR6, UR43, UR39, URZ ;  /* 0x000000272b067290 */ /* 0x000fe2000fffe03f */
[----:B------:R-:W-:-:S03]  /*1c50*/  ISETP.GT.U32.AND P0, PT, R16, 0x1, PT ;  /* 0x000000011000780c */ /* 0x000fc60003f04070 */
[----:B------:R-:W-:-:S04]  /*1c60*/  UIMAD.WIDE.U32 UR4, UR6, 0x24924925, URZ ;  /* 0x24924925060478a5 */ /* 0x000fc8000f8e003f */
[----:B------:R-:W-:-:S04]  /*1c70*/  UIADD3 UR4, UR6, -UR5, URZ ;  /* 0x8000000506047290 */ /* 0x000fc8000fffe03f */
[----:B------:R-:W-:-:S04]  /*1c80*/  ULEA.HI UR4, UR4, UR5, URZ, 0x1f ;  /* 0x0000000504047291 */ /* 0x000fc8000f8ff83f */
[----:B------:R-:W-:-:S04]  /*1c90*/  USHF.R.U32.HI UR4, URZ, 0x2, UR4 ;  /* 0x000000023f047899 */ /* 0x000fc80008011604 */
[----:B------:R-:W-:-:S04]  /*1ca0*/  UIMAD UR4, UR4, -0x7, UR6 ;  /* 0xfffffff9040478a4 */ /* 0x000fc8000f8e0206 */
[----:B------:R-:W-:-:S04]  /*1cb0*/  ULEA UR4, UR4, UR41, 0x3 ;  /* 0x0000002904047291 */ /* 0x000fc8000f8e183f */
[----:B------:R-:W-:-:S04]  /*1cc0*/  UIADD3 UR4, UR4, 0x38, URZ ;  /* 0x0000003804047890 */ /* 0x000fc8000fffe03f */
[----:B------:R-:W-:-:S09]  /*1cd0*/  UPRMT UR4, URZ, 0x654, UR4 ;  /* 0x000006543f047896 */ /* 0x000fd20008000004 */
[----:B------:R-:W-:Y:S01]  /*1ce0*/  SYNCS.ARRIVE.TRANS64.RED.A1T0 RZ, [UR4], RZ ;  /* 0x000000ffffff79a7 */ /* 0x000fe20008100404 */
[----:B------:R-:W-:Y:S05]  /*1cf0*/  @P0 BRA `(.L_x_29) ;  /* 0x0000000000040947 */ /* 0x000fea0003800000 */
[----:B------:R-:W-:Y:S01]  /*1d00*/  BPT.TRAP 0x1 ;  /* 0x000000040000795c */ /* 0x000fe20000300000 */
.L_x_29:
[----:B------:R-:W-:Y:S01]  /*1d10*/  SHF.L.U32 R0, R173, 0x1f, RZ ;  /* 0x0000001fad007819 */ /* 0x000fe200000006ff */
[----:B------:R-:W-:Y:S01]  /*1d20*/  UIADD3 UR39, UR44, UR39, URZ ;  /* 0x000000272c277290 */ /* 0x000fe2000fffe03f */
[----:B------:R-:W1:Y:S01]  /*1d30*/  LDC R15, c[0x0][0x288] ;  /* 0x0000a200ff0f7b82 */ /* 0x000e620000000800 */
[----:B------:R-:W-:Y:S01]  /*1d40*/  UISETP.GE.U32.AND UP1, UPT, UR44, 0x7, UPT ;  /* 0x000000072c00788c */ /* 0x000fe2000bf26070 */
[----:B------:R-:W-:Y:S01]  /*1d50*/  IMAD.SHL.U32 R8, R156, 0x2, RZ ;  /* 0x000000029c087824 */ /* 0x000fe200078e00ff */
[----:B------:R-:W-:Y:S02]  /*1d60*/  UISETP.GT.U32.AND UP0, UPT, UR39, 0x6, UPT ;  /* 0x000000062700788c */ /* 0x000fe4000bf04070 */
[----:B------:R-:W-:Y:S02]  /*1d70*/  UIMAD.WIDE.U32 UR4, UR39, 0x24924925, URZ ;  /* 0x24924925270478a5 */ /* 0x000fe4000f8e003f */
[----:B------:R-:W-:Y:S01]  /*1d80*/  UISETP.LT.U32.AND UP0, UPT, UR44, 0x7, UP0 ;  /* 0x000000072c00788c */ /* 0x000fe20008701070 */
[----:B------:R-:W2:Y:S01]  /*1d90*/  SYNCS.PHASECHK.TRANS64.TRYWAIT P0, [R157+UR42+0x10], R0 ;  /* 0x000010009d0075a7 */ /* 0x000ea2000800016a */
[----:B------:R-:W-:Y:S01]  /*1da0*/  UIADD3 UR4, UR39, -UR5, URZ ;  /* 0x8000000527047290 */ /* 0x000fe2000fffe03f */
[----:B------:R-:W-:Y:S01]  /*1db0*/  SHF.R.S32.HI R9, RZ, 0x1f, R8 ;  /* 0x0000001fff097819 */ /* 0x000fe20000011408 */
[----:B------:R-:W-:-:S02]  /*1dc0*/  USEL UR6, URZ, 0x1, !UP0 ;  /* 0x000000013f067887 */ /* 0x000fc4000c000000 */
[----:B------:R-:W-:Y:S02]  /*1dd0*/  ULEA.HI UR4, UR4, UR5, URZ, 0x1f ;  /* 0x0000000504047291 */ /* 0x000fe4000f8ff83f */
[----:B------:R-:W-:Y:S02]  /*1de0*/  ULOP3.LUT UR38, UR38, UR6, URZ, 0x3c, !UPT ;  /* 0x0000000626267292 */ /* 0x000fe4000f8e3c3f */
[----:B------:R-:W-:-:S04]  /*1df0*/  USHF.R.U32.HI UR4, URZ, 0x2, UR4 ;  /* 0x000000023f047899 */ /* 0x000fc80008011604 */
[----:B------:R-:W-:Y:S02]  /*1e00*/  @UP1 ULOP3.LUT UR38, UR38, 0x1, UR4, 0x78, !UPT ;  /* 0x0000000126261892 */ /* 0x000fe4000f8e7804 */
[----:B------:R-:W-:Y:S01]  /*1e10*/  UIMAD UR39, UR4, -0x7, UR39 ;  /* 0xfffffff9042778a4 */ /* 0x000fe2000f8e0227 */
[----:B-12---:R-:W-:Y:S11]  /*1e20*/  @!P0 BRA `(.L_x_31) ;  /* 0x0000009400a08947 */ /* 0x006ff60003800000 */
.L_x_316:
[----:B------:R-:W-:Y:S01]  /*1e30*/  IMAD.SHL.U32 R14, R19, 0x40, RZ ;  /* 0x00000040130e7824 */ /* 0x000fe200078e00ff */
[----:B------:R-:W-:Y:S01]  /*1e40*/  ULDC UR6, c[0x0][0x284] ;  /* 0x0000a10000067ab9 */ /* 0x000fe20000000800 */
[----:B0-----:R-:W-:Y:S01]  /*1e50*/  IMAD.SHL.U32 R12, R22, 0x100, RZ ;  /* 0x00000100160c7824 */ /* 0x001fe200078e00ff */
[----:B------:R-:W-:Y:S01]  /*1e60*/  SHF.R.S32.HI R165, RZ, 0x1f, R2 ;  /* 0x0000001fffa57819 */ /* 0x000fe20000011402 */
[----:B------:R-:W-:Y:S01]  /*1e70*/  ULDC.64 UR4, c[0x0][0x5d0] ;  /* 0x0001740000047ab9 */ /* 0x000fe20000000a00 */
[----:B------:R-:W-:Y:S01]  /*1e80*/  ISETP.GE.AND P0, PT, R14, UR6, PT ;  /* 0x000000060e007c0c */ /* 0x000fe2000bf06270 */
[----:B------:R-:W-:Y:S01]  /*1e90*/  IMAD.WIDE.U32 R4, R2, UR4, R8 ;  /* 0x0000000402047c25 */ /* 0x000fe2000f8e0008 */
[----:B------:R-:W-:Y:S02]  /*1ea0*/  SHF.R.S32.HI R13, RZ, 0x1f, R12 ;  /* 0x0000001fff0d7819 */ /* 0x000fe4000001140c */
[C---:B------:R-:W-:Y:S01]  /*1eb0*/  ISETP.GE.OR P0, PT, R12.reuse, R15, P0 ;  /* 0x0000000f0c00720c */ /* 0x040fe20000706670 */
[----:B------:R-:W-:Y:S01]  /*1ec0*/  IMAD R3, R165, UR4, RZ ;  /* 0x00000004a5037c24 */ /* 0x000fe2000f8e02ff */
[----:B------:R-:W-:-:S03]  /*1ed0*/  IADD3 R6, P1, R12, R4, RZ ;  /* 0x000000040c067210 */ /* 0x000fc60007f3e0ff */
[----:B------:R-:W-:-:S05]  /*1ee0*/  IMAD R3, R2, UR5, R3 ;  /* 0x0000000502037c24 */ /* 0x000fca000f8e0203 */
[----:B------:R-:W-:-:S03]  /*1ef0*/  IADD3.X R7, R13, R5, R3, P1, !PT ;  /* 0x000000050d077210 */ /* 0x000fc60000ffe403 */
[----:B------:R-:W-:Y:S05]  /*1f00*/  @P0 BRA `(.L_x_32) ;  /* 0x0000007c000c0947 */ /* 0x000fea0003800000 */
[----:B------:R-:W0:Y:S01]  /*1f10*/  LDC.64 R10, c[0x0][0x5c8] ;  /* 0x00017200ff0a7b82 */ /* 0x000e220000000a00 */
[----:B-----5:R-:W-:Y:S01]  /*1f20*/  FSETP.NEU.AND P0, PT, R152, RZ, PT ;  /* 0x000000ff9800720b */ /* 0x020fe20003f0d000 */
[----:B------:R-:W-:Y:S01]  /*1f30*/  IMAD R3, R156, -0x2, R15 ;  /* 0xfffffffe9c037824 */ /* 0x000fe200078e020f */
[----:B------:R-:W-:Y:S01]  /*1f40*/  BSSY B0, `(.L_x_32) ;  /* 0x00007bf000007945 */ /* 0x000fe20003800000 */
[----:B------:R-:W-:-:S04]  /*1f50*/  IMAD.WIDE R162, R19, 0x40, R154 ;  /* 0x0000004013a27825 */ /* 0x000fc800078e029a */
[----:B-1----:R-:W-:Y:S02]  /*1f60*/  IMAD.IADD R0, R3, 0x1, -R12 ;  /* 0x0000000103007824 */ /* 0x002fe400078e0a0c */
[----:B------:R-:W-:-:S03]  /*1f70*/  IMAD.IADD R3, R161, 0x1, -R14 ;  /* 0x00000001a1037824 */ /* 0x000fc600078e0a0e */
[----:B------:R-:W-:-:S04]  /*1f80*/  ISETP.GT.AND P2, PT, R0, RZ, PT ;  /* 0x000000ff0000720c */ /* 0x000fc80003f44270 */
[----:B------:R-:W-:Y:S01]  /*1f90*/  ISETP.GT.AND P1, PT, R3, RZ, P2 ;  /* 0x000000ff0300720c */ /* 0x000fe20001724270 */
[-C--:B0-----:R-:W-:Y:S02]  /*1fa0*/  IMAD R4, R163, R10.reuse, RZ ;  /* 0x0000000aa3047224 */ /* 0x081fe400078e02ff */
[----:B------:R-:W-:-:S04]  /*1fb0*/  IMAD.WIDE.U32 R6, R162, R10, R6 ;  /* 0x0000000aa2067225 */ /* 0x000fc800078e0006 */
[----:B------:R-:W-:-:S04]  /*1fc0*/  IMAD R5, R162, R11, R4 ;  /* 0x0000000ba2057224 */ /* 0x000fc800078e0204 */
[----:B------:R-:W-:Y:S01]  /*1fd0*/  IMAD.IADD R179, R7, 0x1, R5 ;  /* 0x0000000107b37824 */ /* 0x000fe200078e0205 */
[----:B------:R-:W-:Y:S06]  /*1fe0*/  @!P0 BRA `(.L_x_33) ;  /* 0x0000005400a08947 */ /* 0x000fec0003800000 */
[----:B------:R-:W0:Y:S01]  /*1ff0*/  LDC.64 R20, c[0x0][0x5b8] ;  /* 0x00016e00ff147b82 */ /* 0x000e220000000a00 */
[----:B------:R-:W-:-:S07]  /*2000*/  ULDC.64 UR4, c[0x0][0x5c0] ;  /* 0x0001700000047ab9 */ /* 0x000fce0000000a00 */
[----:B------:R-:W1:Y:S08]  /*2010*/  LDC.64 R166, c[0x0][0x5b0] ;  /* 0x00016c00ffa67b82 */ /* 0x000e700000000a00 */
[----:B------:R-:W2:Y:S01]  /*2020*/  LDC.64 R14, c[0x0][0x5a8] ;  /* 0x00016a00ff0e7b82 */ /* 0x000ea20000000a00 */
[-C--:B0-----:R-:W-:Y:S02]  /*2030*/  IMAD R7, R165, R20.reuse, RZ ;  /* 0x00000014a5077224 */ /* 0x081fe400078e02ff */
[----:B------:R-:W-:-:S04]  /*2040*/  IMAD.WIDE.U32 R4, R2, R20, R8 ;  /* 0x0000001402047225 */ /* 0x000fc800078e0008 */
[----:B------:R-:W-:Y:S01]  /*2050*/  IMAD R175, R2, R21, R7 ;  /* 0x0000001502af7224 */ /* 0x000fe200078e0207 */
[----:B------:R-:W-:Y:S01]  /*2060*/  IADD3 R164, P0, R12, R4, RZ ;  /* 0x000000040ca47210 */ /* 0x000fe20007f1e0ff */
[----:B-1----:R-:W-:-:S03]  /*2070*/  IMAD R4, R163, R166, RZ ;  /* 0x000000a6a3047224 */ /* 0x002fc600078e02ff */
[----:B------:R-:W-:Y:S01]  /*2080*/  IADD3.X R165, R13, R5, R175, P0, !PT ;  /* 0x000000050da57210 */ /* 0x000fe200007fe4af */
[C---:B------:R-:W-:Y:S02]  /*2090*/  IMAD R177, R162.reuse, R167, R4 ;  /* 0x000000a7a2b17224 */ /* 0x040fe400078e0204 */
[----:B------:R-:W-:-:S04]  /*20a0*/  IMAD.WIDE.U32 R4, R162, R166, R164 ;  /* 0x000000a6a2047225 */ /* 0x000fc800078e00a4 */
[----:B------:R-:W-:Y:S01]  /*20b0*/  IMAD.IADD R5, R5, 0x1, R177 ;  /* 0x0000000105057824 */ /* 0x000fe200078e02b1 */
[----:B--2---:R-:W-:-:S04]  /*20c0*/  LEA R168, P0, R4, R14, 0x1 ;  /* 0x0000000e04a87211 */ /* 0x004fc800078008ff */
[----:B------:R-:W-:-:S05]  /*20d0*/  LEA.HI.X R169, R4, R15, R5, 0x1, P0 ;  /* 0x0000000f04a97211 */ /* 0x000fca00000f0c05 */
[----:B------:R0:W2:Y:S01]  /*20e0*/  @P1 LDG.E.LTC128B.U16 R19, desc[UR36][R168.64] ;  /* 0x00000024a8131981 */ /* 0x0000a2000c1e1520 */
[----:B------:R-:W-:Y:S01]  /*20f0*/  IMAD.WIDE.U32 R4, R162, R166, R12 ;  /* 0x000000a6a2047225 */ /* 0x000fe200078e000c */
[----:B------:R-:W-:Y:S02]  /*2100*/  BSSY B1, `(.L_x_34) ;  /* 0x0000014000017945 */ /* 0x000fe40003800000 */
[----:B------:R-:W-:-:S04]  /*2110*/  IADD3 R170, P0, R8, R4, RZ ;  /* 0x0000000408aa7210 */ /* 0x000fc80007f1e0ff */
[----:B------:R-:W-:Y:S01]  /*2120*/  IADD3.X R171, R9, R177, R5, P0, !PT ;  /* 0x000000b109ab7210 */ /* 0x000fe200007fe405 */
[----:B0-----:R-:W-:Y:S01]  /*2130*/  IMAD.SHL.U32 R168, R166, 0x8, RZ ;  /* 0x00000008a6a87824 */ /* 0x001fe200078e00ff */
[----:B------:R-:W-:Y:S02]  /*2140*/  LEA R4, P0, R6, UR4, 0x1 ;  /* 0x0000000406047c11 */ /* 0x000fe4000f8008ff */
[----:B------:R-:W-:Y:S01]  /*2150*/  SHF.L.U64.HI R169, R166, 0x3, R167 ;  /* 0x00000003a6a97819 */ /* 0x000fe200000102a7 */
[----:B------:R-:W-:Y:S01]  /*2160*/  IMAD.WIDE.U32 R170, R2, R20, R170 ;  /* 0x0000001402aa7225 */ /* 0x000fe200078e00aa */
[----:B------:R-:W-:Y:S02]  /*2170*/  LEA.HI.X R5, R6, UR5, R179, 0x1, P0 ;  /* 0x0000000506057c11 */ /* 0x000fe400080f0cb3 */
[----:B------:R-:W-:Y:S02]  /*2180*/  ISETP.GT.AND P0, PT, R0, 0x1, PT ;  /* 0x000000010000780c */ /* 0x000fe40003f04270 */
[----:B------:R-:W-:-:S02]  /*2190*/  LEA R6, P4, R170, R14, 0x1 ;  /* 0x0000000eaa067211 */ /* 0x000fc400078808ff */
[----:B------:R-:W-:Y:S01]  /*21a0*/  ISETP.GT.AND P3, PT, R3, RZ, P0 ;  /* 0x000000ff0300720c */ /* 0x000fe20000764270 */
[----:B--2---:R-:W-:-:S05]  /*21b0*/  HADD2.F32 R7, -RZ, R19.H0_H0 ;  /* 0x20000013ff077230 */ /* 0x004fca0000004100 */
[----:B------:R-:W-:-:S04]  /*21c0*/  FMUL R7, R7, R152 ;  /* 0x0000009807077220 */ /* 0x000fc80000400000 */
[----:B------:R-:W-:-:S05]  /*21d0*/  FFMA R7, R24, R153, R7 ;  /* 0x0000009918077223 */ /* 0x000fca0000000007 */
[----:B------:R-:W-:Y:S01]  /*21e0*/  F2FP.F16.F32.PACK_AB R21, RZ, R7 ;  /* 0x00000007ff15723e */ /* 0x000fe200000000ff */
[----:B------:R-:W-:-:S04]  /*21f0*/  IMAD.IADD R7, R175, 0x1, R171 ;  /* 0x00000001af077824 */ /* 0x000fc800078e02ab */
[----:B------:R0:W-:Y:S01]  /*2200*/  @P1 STG.E.U16 desc[UR36][R4.64], R21 ;  /* 0x0000001504001986 */ /* 0x0001e2000c101524 */
[----:B------:R-:W-:Y:S01]  /*2210*/  LEA.HI.X R7, R170, R15, R7, 0x1, P4 ;  /* 0x0000000faa077211 */ /* 0x000fe200020f0c07 */
[----:B------:R-:W-:Y:S06]  /*2220*/  @!P3 BRA `(.L_x_35) ;  /* 0x000000000004b947 */ /* 0x000fec0003800000 */
[----:B------:R1:W5:Y:S02]  /*2230*/  LDG.E.LTC128B.U16 R19, desc[UR36][R6.64+0x2] ;  /* 0x0000022406137981 */ /* 0x000364000c1e1520 */
.L_x_35:
[----:B------:R-:W-:Y:S05]  /*2240*/  BSYNC B1 ;  /* 0x0000000000017941 */ /* 0x000fea0003800000 */
.L_x_34:
[----:B0----5:R-:W-:Y:S01]  /*2250*/  HADD2.F32 R21, -RZ, R19.H0_H0 ;  /* 0x20000013ff157230 */ /* 0x021fe20000004100 */
[----:B------:R-:W-:Y:S01]  /*2260*/  ISETP.GT.AND P2, PT, R3, 0x8, P2 ;  /* 0x000000080300780c */ /* 0x000fe20001744270 */
[----:B------:R-:W-:-:S04]  /*2270*/  IMAD.WIDE.U32 R168, R162, R166, R168 ;  /* 0x000000a6a2a87225 */ /* 0x000fc800078e00a8 */
[----:B------:R-:W-:Y:S01]  /*2280*/  FMUL R22, R21, R152 ;  /* 0x0000009815167220 */ /* 0x000fe20000400000 */
[----:B------:R-:W-:Y:S01]  /*2290*/  IMAD.IADD R177, R177, 0x1, R169 ;  /* 0x00000001b1b17824 */ /* 0x000fe200078e02a9 */
[----:B------:R-:W-:Y:S02]  /*22a0*/  IADD3 R21, P1, R164, R168, RZ ;  /* 0x000000a8a4157210 */ /* 0x000fe40007f3e0ff */
[----:B------:R-:W-:-:S03]  /*22b0*/  FFMA R22, R25, R153, R22 ;  /* 0x0000009919167223 */ /* 0x000fc60000000016 */
[----:B------:R-:W-:Y:S01]  /*22c0*/  IMAD.X R164, R177, 0x1, R165, P1 ;  /* 0x00000001b1a47824 */ /* 0x000fe200008e06a5 */
[C---:B------:R-:W-:Y:S02]  /*22d0*/  LEA R24, P1, R21.reuse, R14, 0x1 ;  /* 0x0000000e15187211 */ /* 0x040fe400078208ff */
[----:B------:R-:W-:Y:S02]  /*22e0*/  F2FP.F16.F32.PACK_AB R22, RZ, R22 ;  /* 0x00000016ff16723e */ /* 0x000fe400000000ff */
[----:B------:R-:W-:Y:S02]  /*22f0*/  LEA.HI.X R25, R21, R15, R164, 0x1, P1 ;  /* 0x0000000f15197211 */ /* 0x000fe400008f0ca4 */
[----:B------:R-:W-:Y:S02]  /*2300*/  PRMT R21, R22, 0x7610, R21 ;  /* 0x0000761016157816 */ /* 0x000fe40000000015 */
[----:B------:R-:W-:-:S03]  /*2310*/  PRMT R22, R19, 0x7610, R22 ;  /* 0x0000761013167816 */ /* 0x000fc60000000016 */
[----:B------:R0:W-:Y:S04]  /*2320*/  @P3 STG.E.U16 desc[UR36][R4.64+0x2], R21 ;  /* 0x0000021504003986 */ /* 0x0001e8000c101524 */
[----:B------:R-:W2:Y:S01]  /*2330*/  @P2 LDG.E.LTC128B.U16 R22, desc[UR36][R24.64] ;  /* 0x0000002418162981 */ /* 0x000ea2000c1e1520 */
[----:B------:R-:W-:Y:S01]  /*2340*/  IADD3 R8, P1, P3, R8, R168, R12 ;  /* 0x000000a808087210 */ /* 0x000fe20007b3e00c */
[----:B------:R-:W-:Y:S01]  /*2350*/  BSSY B1, `(.L_x_36) ;  /* 0x0000011000017945 */ /* 0x000fe20003800000 */
[C---:B------:R-:W-:Y:S02]  /*2360*/  SHF.L.U64.HI R11, R10.reuse, 0x4, R11 ;  /* 0x000000040a0b7819 */ /* 0x040fe4000001020b */
[----:B------:R-:W-:Y:S02]  /*2370*/  IADD3.X R9, R9, R177, R13, P1, P3 ;  /* 0x000000b109097210 */ /* 0x000fe40000fe640d */
[----:B------:R-:W-:-:S02]  /*2380*/  LEA R10, P1, R10, R4, 0x4 ;  /* 0x000000040a0a7211 */ /* 0x000fc400078220ff */
[----:B------:R-:W-:Y:S01]  /*2390*/  ISETP.GT.AND P0, PT, R3, 0x8, P0 ;  /* 0x000000080300780c */ /* 0x000fe20000704270 */
[----:B0-----:R-:W-:-:S04]  /*23a0*/  IMAD.WIDE.U32 R20, R2, R20, R8 ;  /* 0x0000001402147225 */ /* 0x001fc800078e0008 */
[----:B------:R-:W-:Y:S01]  /*23b0*/  IMAD.X R11, R11, 0x1, R5, P1 ;  /* 0x000000010b0b7824 */ /* 0x000fe200008e0605 */
[----:B------:R-:W-:Y:S01]  /*23c0*/  LEA R8, P3, R20, R14, 0x1 ;  /* 0x0000000e14087211 */ /* 0x000fe200078608ff */
[----:B------:R-:W-:-:S05]  /*23d0*/  IMAD.IADD R2, R175, 0x1, R21 ;  /* 0x00000001af027824 */ /* 0x000fca00078e0215 */
[----:B------:R-:W-:Y:S01]  /*23e0*/  LEA.HI.X R9, R20, R15, R2, 0x1, P3 ;  /* 0x0000000f14097211 */ /* 0x000fe200018f0c02 */
[----:B--2---:R-:W-:-:S05]  /*23f0*/  HADD2.F32 R19, -RZ, R22.H0_H0 ;  /* 0x20000016ff137230 */ /* 0x004fca0000004100 */
[----:B------:R-:W-:-:S04]  /*2400*/  FMUL R19, R19, R152 ;  /* 0x0000009813137220 */ /* 0x000fc80000400000 */
[----:B------:R-:W-:-:S05]  /*2410*/  FFMA R19, R26, R153, R19 ;  /* 0x000000991a137223 */ /* 0x000fca0000000013 */
[----:B------:R-:W-:-:S05]  /*2420*/  F2FP.F16.F32.PACK_AB R19, RZ, R19 ;  /* 0x00000013ff13723e */ /* 0x000fca00000000ff */
[----:B------:R0:W-:Y:S01]  /*2430*/  @P2 STG.E.U16 desc[UR36][R10.64], R19 ;  /* 0x000000130a002986 */ /* 0x0001e2000c101524 */
[----:B------:R-:W-:Y:S05]  /*2440*/  @!P0 BRA `(.L_x_37) ;  /* 0x0000000000048947 */ /* 0x000fea0003800000 */
[----:B------:R2:W5:Y:S02]  /*2450*/  LDG.E.LTC128B.U16 R22, desc[UR36][R8.64+0x2] ;  /* 0x0000022408167981 */ /* 0x000564000c1e1520 */
.L_x_37:
[----:B------:R-:W-:Y:S05]  /*2460*/  BSYNC B1 ;  /* 0x0000000000017941 */ /* 0x000fea0003800000 */
.L_x_36:
[----:B-----5:R-:W-:Y:S01]  /*2470*/  HADD2.F32 R13, -RZ, R22.H0_H0 ;  /* 0x20000016ff0d7230 */ /* 0x020fe20000004100 */
[----:B------:R-:W-:Y:S01]  /*2480*/  ISETP.GT.AND P1, PT, R0, 0x8, PT ;  /* 0x000000080000780c */ /* 0x000fe20003f24270 */
[----:B------:R-:W-:Y:S03]  /*2490*/  BSSY B1, `(.L_x_38) ;  /* 0x0000008000017945 */ /* 0x000fe60003800000 */
[----:B------:R-:W-:Y:S01]  /*24a0*/  FMUL R2, R13, R152 ;  /* 0x000000980d027220 */ /* 0x000fe20000400000 */
[----:B------:R-:W-:-:S03]  /*24b0*/  ISETP.GT.AND P2, PT, R3, RZ, P1 ;  /* 0x000000ff0300720c */ /* 0x000fc60000f44270 */
[----:B------:R-:W-:-:S05]  /*24c0*/  FFMA R2, R27, R153, R2 ;  /* 0x000000991b027223 */ /* 0x000fca0000000002 */
[----:B------:R-:W-:-:S05]  /*24d0*/  F2FP.F16.F32.PACK_AB R2, RZ, R2 ;  /* 0x00000002ff02723e */ /* 0x000fca00000000ff */
[----:B------:R3:W-:Y:S01]  /*24e0*/  @P0 STG.E.U16 desc[UR36][R10.64+0x2], R2 ;  /* 0x000002020a000986 */ /* 0x0007e2000c101524 */
[----:B------:R-:W-:Y:S05]  /*24f0*/  @!P2 BRA `(.L_x_39) ;  /* 0x000000000004a947 */ /* 0x000fea0003800000 */
[----:B------:R4:W5:Y:S02]  /*2500*/  LDG.E.LTC128B.U16 R22, desc[UR36][R6.64+0x10] ;  /* 0x0000102406167981 */ /* 0x000964000c1e1520 */
.L_x_39:
[----:B------:R-:W-:Y:S05]  /*2510*/  BSYNC B1 ;  /* 0x0000000000017941 */ /* 0x000fea0003800000 */
.L_x_38:
        /* <DEDUP_REMOVED lines=10> */
.L_x_41:
[----:B------:R-:W-:Y:S05]  /*25c0*/  BSYNC B1 ;  /* 0x0000000000017941 */ /* 0x000fea0003800000 */
.L_x_40:
[----:B0----5:R-:W-:Y:S01]  /*25d0*/  HADD2.F32 R13, -RZ, R22.H0_H0 ;  /* 0x20000016ff0d7230 */ /* 0x021fe20000004100 */
[----:B------:R-:W-:Y:S01]  /*25e0*/  ISETP.GT.AND P1, PT, R3, 0x8, P1 ;  /* 0x000000080300780c */ /* 0x000fe20000f24270 */
[----:B------:R-:W-:Y:S03]  /*25f0*/  BSSY B1, `(.L_x_42) ;  /* 0x0000007000017945 */ /* 0x000fe60003800000 */
[----:B---3--:R-:W-:-:S04]  /*2600*/  FMUL R2, R13, R152 ;  /* 0x000000980d027220 */ /* 0x008fc80000400000 */
[----:B------:R-:W-:-:S05]  /*2610*/  FFMA R2, R29, R153, R2 ;  /* 0x000000991d027223 */ /* 0x000fca0000000002 */
[----:B------:R-:W-:-:S05]  /*2620*/  F2FP.F16.F32.PACK_AB R2, RZ, R2 ;  /* 0x00000002ff02723e */ /* 0x000fca00000000ff */
[----:B------:R0:W-:Y:S01]  /*2630*/  @P3 STG.E.U16 desc[UR36][R4.64+0x12], R2 ;  /* 0x0000120204003986 */ /* 0x0001e2000c101524 */
[----:B------:R-:W-:Y:S05]  /*2640*/  @!P1 BRA `(.L_x_43) ;  /* 0x0000000000049947 */ /* 0x000fea0003800000 */
[----:B------:R3:W5:Y:S02]  /*2650*/  LDG.E.LTC128B.U16 R22, desc[UR36][R8.64+0x10] ;  /* 0x0000102408167981 */ /* 0x000764000c1e1520 */
.L_x_43:
[----:B------:R-:W-:Y:S05]  /*2660*/  BSYNC B1 ;  /* 0x0000000000017941 */ /* 0x000fea0003800000 */
.L_x_42:
[----:B-----5:R-:W-:Y:S01]  /*2670*/  HADD2.F32 R13, -RZ, R22.H0_H0 ;  /* 0x20000016ff0d7230 */ /* 0x020fe20000004100 */
[----:B------:R-:W-:Y:S01]  /*2680*/  ISETP.GT.AND P0, PT, R3, 0x8, P0 ;  /* 0x000000080300780c */ /* 0x000fe20000704270 */
[----:B------:R-:W-:Y:S03]  /*2690*/  BSSY B1, `(.L_x_44) ;  /* 0x0000007000017945 */ /* 0x000fe60003800000 */
[----:B------:R-:W-:-:S04]  /*26a0*/  FMUL R13, R13, R152 ;  /* 0x000000980d0d7220 */ /* 0x000fc80000400000 */
[----:B------:R-:W-:-:S05]  /*26b0*/  FFMA R13, R30, R153, R13 ;  /* 0x000000991e0d7223 */ /* 0x000fca000000000d */
[----:B------:R-:W-:-:S05]  /*26c0*/  F2FP.F16.F32.PACK_AB R13, RZ, R13 ;  /* 0x0000000dff0d723e */ /* 0x000fca00000000ff */
[----:B------:R0:W-:Y:S01]  /*26d0*/  @P1 STG.E.U16 desc[UR36][R10.64+0x10], R13 ;  /* 0x0000100d0a001986 */ /* 0x0001e2000c101524 */
[----:B------:R-:W-:Y:S05]  /*26e0*/  @!P0 BRA `(.L_x_45) ;  /* 0x0000000000048947 */ /* 0x000fea0003800000 */
[----:B------:R0:W5:Y:S02]  /*26f0*/  LDG.E.LTC128B.U16 R22, desc[UR36][R8.64+0x12] ;  /* 0x0000122408167981 */ /* 0x000164000c1e1520 */
.L_x_45:
[----:B------:R-:W-:Y:S05]  /*2700*/  BSYNC B1 ;  /* 0x0000000000017941 */ /* 0x000fea0003800000 */
.L_x_44:
[----:B0----5:R-:W-:Y:S01]  /*2710*/  HADD2.F32 R13, -RZ, R22.H0_H0 ;  /* 0x20000016ff0d7230 */ /* 0x021fe20000004100 */
        /* <DEDUP_REMOVED lines=9> */
.L_x_47:
[----:B------:R-:W-:Y:S05]  /*27b0*/  BSYNC B1 ;  /* 0x0000000000017941 */ /* 0x000fea0003800000 */
.L_x_46:
        /* <DEDUP_REMOVED lines=10> */
.L_x_49:
[----:B------:R-:W-:Y:S05]  /*2860*/  BSYNC B1 ;  /* 0x0000000000017941 */ /* 0x000fea0003800000 */
.L_x_48:
[----:B0----5:R-:W-:Y:S01]  /*2870*/  HADD2.F32 R13, -RZ, R22.H0_H0 ;  /* 0x20000016ff0d7230 */ /* 0x021fe20000004100 */
        /* <DEDUP_REMOVED lines=8> */
.L_x_51:
[----:B------:R-:W-:Y:S05]  /*2900*/  BSYNC B1 ;  /* 0x0000000000017941 */ /* 0x000fea0003800000 */
.L_x_50:
        /* <DEDUP_REMOVED lines=9> */
.L_x_53:
[----:B------:R-:W-:Y:S05]  /*29a0*/  BSYNC B1 ;  /* 0x0000000000017941 */ /* 0x000fea0003800000 */
.L_x_52:
        /* <DEDUP_REMOVED lines=10> */
.L_x_55:
[----:B------:R-:W-:Y:S05]  /*2a50*/  BSYNC B1 ;  /* 0x0000000000017941 */ /* 0x000fea0003800000 */
.L_x_54:
        /* <DEDUP_REMOVED lines=10> */
.L_x_57:
[----:B------:R-:W-:Y:S05]  /*2b00*/  BSYNC B1 ;  /* 0x0000000000017941 */ /* 0x000fea0003800000 */
.L_x_56:
        /* <DEDUP_REMOVED lines=9> */
.L_x_59:
[----:B------:R-:W-:Y:S05]  /*2ba0*/  BSYNC B1 ;  /* 0x0000000000017941 */ /* 0x000fea0003800000 */
.L_x_58:
        /* <DEDUP_REMOVED lines=9> */
.L_x_61:
[----:B------:R-:W-:Y:S05]  /*2c40*/  BSYNC B1 ;  /* 0x0000000000017941 */ /* 0x000fea0003800000 */
.L_x_60:
        /* <DEDUP_REMOVED lines=10> */
.L_x_63:
[----:B------:R-:W-:Y:S05]  /*2cf0*/  BSYNC B1 ;  /* 0x0000000000017941 */ /* 0x000fea0003800000 */
.L_x_62:
        /* <DEDUP_REMOVED lines=10> */
.L_x_65:
[----:B------:R-:W-:Y:S05]  /*2da0*/  BSYNC B1 ;  /* 0x0000000000017941 */ /* 0x000fea0003800000 */
.L_x_64:
        /* <DEDUP_REMOVED lines=9> */
.L_x_67:
[----:B------:R-:W-:Y:S05]  /*2e40*/  BSYNC B1 ;  /* 0x0000000000017941 */ /* 0x000fea0003800000 */
.L_x_66:
        /* <DEDUP_REMOVED lines=9> */
.L_x_69:
[----:B------:R-:W-:Y:S05]  /*2ee0*/  BSYNC B1 ;  /* 0x0000000000017941 */ /* 0x000fea0003800000 */
.L_x_68:
        /* <DEDUP_REMOVED lines=10> */
.L_x_71:
[----:B------:R-:W-:Y:S05]  /*2f90*/  BSYNC B1 ;  /* 0x0000000000017941 */ /* 0x000fea0003800000 */
.L_x_70:
        /* <DEDUP_REMOVED lines=10> */
.L_x_73:
[----:B------:R-:W-:Y:S05]  /*3040*/  BSYNC B1 ;  /* 0x0000000000017941 */ /* 0x000fea0003800000 */
.L_x_72:
        /* <DEDUP_REMOVED lines=9> */
.L_x_75:
[----:B------:R-:W-:Y:S05]  /*30e0*/  BSYNC B1 ;  /* 0x0000000000017941 */ /* 0x000fea0003800000 */
.L_x_74:
        /* <DEDUP_REMOVED lines=9> */
.L_x_77:
[----:B------:R-:W-:Y:S05]  /*3180*/  BSYNC B1 ;  /* 0x0000000000017941 */ /* 0x000fea0003800000 */
.L_x_76:
        /* <DEDUP_REMOVED lines=10> */
.L_x_79:
[----:B------:R-:W-:Y:S05]  /*3230*/  BSYNC B1 ;  /* 0x0000000000017941 */ /* 0x000fea0003800000 */
.L_x_78:
        /* <DEDUP_REMOVED lines=10> */
.L_x_81:
[----:B------:R-:W-:Y:S05]  /*32e0*/  BSYNC B1 ;  /* 0x0000000000017941 */ /* 0x000fea0003800000 */
.L_x_80:
        /* <DEDUP_REMOVED lines=9> */
.L_x_83:
[----:B------:R-:W-:Y:S05]  /*3380*/  BSYNC B1 ;  /* 0x0000000000017941 */ /* 0x000fea0003800000 */
.L_x_82:
        /* <DEDUP_REMOVED lines=9> */
.L_x_85:
[----:B------:R-:W-:Y:S05]  /*3420*/  BSYNC B1 ;  /* 0x0000000000017941 */ /* 0x000fea0003800000 */
.L_x_84:
        /* <DEDUP_REMOVED lines=10> */
.L_x_87:
[----:B------:R-:W-:Y:S05]  /*34d0*/  BSYNC B1 ;  /* 0x0000000000017941 */ /* 0x000fea0003800000 */
.L_x_86:
        /* <DEDUP_REMOVED lines=10> */
.L_x_89:
[----:B------:R-:W-:Y:S05]  /*3580*/  BSYNC B1 ;  /* 0x0000000000017941 */ /* 0x000fea0003800000 */
.L_x_88:
        /* <DEDUP_REMOVED lines=9> */
.L_x_91:
[----:B------:R-:W-:Y:S05]  /*3620*/  BSYNC B1 ;  /* 0x0000000000017941 */ /* 0x000fea0003800000 */
.L_x_90:
        /* <DEDUP_REMOVED lines=9> */
.L_x_93:
[----:B------:R-:W-:Y:S05]  /*36c0*/  BSYNC B1 ;  /* 0x0000000000017941 */ /* 0x000fea0003800000 */
.L_x_92:
        /* <DEDUP_REMOVED lines=10> */
.L_x_95:
[----:B------:R-:W-:Y:S05]  /*3770*/  BSYNC B1 ;  /* 0x0000000000017941 */ /* 0x000fea0003800000 */
.L_x_94:
        /* <DEDUP_REMOVED lines=10> */
.L_x_97:
[----:B------:R-:W-:Y:S05]  /*3820*/  BSYNC B1 ;  /* 0x0000000000017941 */ /* 0x000fea0003800000 */
.L_x_96:
        /* <DEDUP_REMOVED lines=9> */
.L_x_99:
[----:B------:R-:W-:Y:S05]  /*38c0*/  BSYNC B1 ;  /* 0x0000000000017941 */ /* 0x000fea0003800000 */
.L_x_98:
        /* <DEDUP_REMOVED lines=9> */
.L_x_101:
[----:B------:R-:W-:Y:S05]  /*3960*/  BSYNC B1 ;  /* 0x0000000000017941 */ /* 0x000fea0003800000 */
.L_x_100:
        /* <DEDUP_REMOVED lines=10> */
.L_x_103:
[----:B------:R-:W-:Y:S05]  /*3a10*/  BSYNC B1 ;  /* 0x0000000000017941 */ /* 0x000fea0003800000 */
.L_x_102:
        /* <DEDUP_REMOVED lines=10> */
.L_x_105:
[----:B------:R-:W-:Y:S05]  /*3ac0*/  BSYNC B1 ;  /* 0x0000000000017941 */ /* 0x000fea0003800000 */
.L_x_104:
        /* <DEDUP_REMOVED lines=9> */
.L_x_107:
[----:B------:R-:W-:Y:S05]  /*3b60*/  BSYNC B1 ;  /* 0x0000000000017941 */ /* 0x000fea0003800000 */
.L_x_106:
        /* <DEDUP_REMOVED lines=9> */
.L_x_109:
[----:B------:R-:W-:Y:S05]  /*3c00*/  BSYNC B1 ;  /* 0x0000000000017941 */ /* 0x000fea0003800000 */
.L_x_108:
        /* <DEDUP_REMOVED lines=10> */
.L_x_111:
[----:B------:R-:W-:Y:S05]  /*3cb0*/  BSYNC B1 ;  /* 0x0000000000017941 */ /* 0x000fea0003800000 */
.L_x_110:
        /* <DEDUP_REMOVED lines=10> */
.L_x_113:
[----:B------:R-:W-:Y:S05]  /*3d60*/  BSYNC B1 ;  /* 0x0000000000017941 */ /* 0x000fea0003800000 */
.L_x_112:
        /* <DEDUP_REMOVED lines=9> */
.L_x_115:
[----:B------:R-:W-:Y:S05]  /*3e00*/  BSYNC B1 ;  /* 0x0000000000017941 */ /* 0x000fea0003800000 */
.L_x_114:
        /* <DEDUP_REMOVED lines=9> */
.L_x_117:
[----:B------:R-:W-:Y:S05]  /*3ea0*/  BSYNC B1 ;  /* 0x0000000000017941 */ /* 0x000fea0003800000 */
.L_x_116:
        /* <DEDUP_REMOVED lines=10> */
.L_x_119:
[----:B------:R-:W-:Y:S05]  /*3f50*/  BSYNC B1 ;  /* 0x0000000000017941 */ /* 0x000fea0003800000 */
.L_x_118:
        /* <DEDUP_REMOVED lines=10> */
.L_x_121:
[----:B------:R-:W-:Y:S05]  /*4000*/  BSYNC B1 ;  /* 0x0000000000017941 */ /* 0x000fea0003800000 */
.L_x_120:
        /* <DEDUP_REMOVED lines=9> */
.L_x_123:
[----:B------:R-:W-:Y:S05]  /*40a0*/  BSYNC B1 ;  /* 0x0000000000017941 */ /* 0x000fea0003800000 */
.L_x_122:
        /* <DEDUP_REMOVED lines=9> */
.L_x_125:
[----:B------:R-:W-:Y:S05]  /*4140*/  BSYNC B1 ;  /* 0x0000000000017941 */ /* 0x000fea0003800000 */
.L_x_124:
        /* <DEDUP_REMOVED lines=10> */
.L_x_127:
[----:B------:R-:W-:Y:S05]  /*41f0*/  BSYNC B1 ;  /* 0x0000000000017941 */ /* 0x000fea0003800000 */
.L_x_126:
        /* <DEDUP_REMOVED lines=10> */
.L_x_129:
[----:B------:R-:W-:Y:S05]  /*42a0*/  BSYNC B1 ;  /* 0x0000000000017941 */ /* 0x000fea0003800000 */
.L_x_128:
        /* <DEDUP_REMOVED lines=9> */
.L_x_131:
[----:B------:R-:W-:Y:S05]  /*4340*/  BSYNC B1 ;  /* 0x0000000000017941 */ /* 0x000fea0003800000 */
.L_x_130:
        /* <DEDUP_REMOVED lines=9> */
.L_x_133:
[----:B------:R-:W-:Y:S05]  /*43e0*/  BSYNC B1 ;  /* 0x0000000000017941 */ /* 0x000fea0003800000 */
.L_x_132:
        /* <DEDUP_REMOVED lines=10> */
.L_x_135:
[----:B------:R-:W-:Y:S05]  /*4490*/  BSYNC B1 ;  /* 0x0000000000017941 */ /* 0x000fea0003800000 */
.L_x_134:
        /* <DEDUP_REMOVED lines=10> */
.L_x_137:
[----:B------:R-:W-:Y:S05]  /*4540*/  BSYNC B1 ;  /* 0x0000000000017941 */ /* 0x000fea0003800000 */
.L_x_136:
        /* <DEDUP_REMOVED lines=9> */
.L_x_139:
[----:B------:R-:W-:Y:S05]  /*45e0*/  BSYNC B1 ;  /* 0x0000000000017941 */ /* 0x000fea0003800000 */
.L_x_138:
        /* <DEDUP_REMOVED lines=9> */
.L_x_141:
[----:B------:R-:W-:Y:S05]  /*4680*/  BSYNC B1 ;  /* 0x0000000000017941 */ /* 0x000fea0003800000 */
.L_x_140:
        /* <DEDUP_REMOVED lines=10> */
.L_x_143:
[----:B------:R-:W-:Y:S05]  /*4730*/  BSYNC B1 ;  /* 0x0000000000017941 */ /* 0x000fea0003800000 */
.L_x_142:
        /* <DEDUP_REMOVED lines=10> */
.L_x_145:
[----:B------:R-:W-:Y:S05]  /*47e0*/  BSYNC B1 ;  /* 0x0000000000017941 */ /* 0x000fea0003800000 */
.L_x_144:
        /* <DEDUP_REMOVED lines=9> */
.L_x_147:
[----:B------:R-:W-:Y:S05]  /*4880*/  BSYNC B1 ;  /* 0x0000000000017941 */ /* 0x000fea0003800000 */
.L_x_146:
        /* <DEDUP_REMOVED lines=9> */
.L_x_149:
[----:B------:R-:W-:Y:S05]  /*4920*/  BSYNC B1 ;  /* 0x0000000000017941 */ /* 0x000fea0003800000 */
.L_x_148:
        /* <DEDUP_REMOVED lines=10> */
.L_x_151:
[----:B------:R-:W-:Y:S05]  /*49d0*/  BSYNC B1 ;  /* 0x0000000000017941 */ /* 0x000fea0003800000 */
.L_x_150:
        /* <DEDUP_REMOVED lines=10> */
.L_x_153:
[----:B------:R-:W-:Y:S05]  /*4a80*/  BSYNC B1 ;  /* 0x0000000000017941 */ /* 0x000fea0003800000 */
.L_x_152:
        /* <DEDUP_REMOVED lines=9> */
.L_x_155:
[----:B------:R-:W-:Y:S05]  /*4b20*/  BSYNC B1 ;  /* 0x0000000000017941 */ /* 0x000fea0003800000 */
.L_x_154:
        /* <DEDUP_REMOVED lines=9> */
.L_x_157:
[----:B------:R-:W-:Y:S05]  /*4bc0*/  BSYNC B1 ;  /* 0x0000000000017941 */ /* 0x000fea0003800000 */
.L_x_156:
        /* <DEDUP_REMOVED lines=10> */
.L_x_159:
[----:B------:R-:W-:Y:S05]  /*4c70*/  BSYNC B1 ;  /* 0x0000000000017941 */ /* 0x000fea0003800000 */
.L_x_158:
        /* <DEDUP_REMOVED lines=10> */
.L_x_161:
[----:B------:R-:W-:Y:S05]  /*4d20*/  BSYNC B1 ;  /* 0x0000000000017941 */ /* 0x000fea0003800000 */
.L_x_160:
        /* <DEDUP_REMOVED lines=9> */
.L_x_163:
[----:B------:R-:W-:Y:S05]  /*4dc0*/  BSYNC B1 ;  /* 0x0000000000017941 */ /* 0x000fea0003800000 */
.L_x_162:
        /* <DEDUP_REMOVED lines=9> */
.L_x_165:
[----:B------:R-:W-:Y:S05]  /*4e60*/  BSYNC B1 ;  /* 0x0000000000017941 */ /* 0x000fea0003800000 */
.L_x_164:
        /* <DEDUP_REMOVED lines=10> */
.L_x_167:
[----:B------:R-:W-:Y:S05]  /*4f10*/  BSYNC B1 ;  /* 0x0000000000017941 */ /* 0x000fea0003800000 */
.L_x_166:
        /* <DEDUP_REMOVED lines=10> */
.L_x_169:
[----:B------:R-:W-:Y:S05]  /*4fc0*/  BSYNC B1 ;  /* 0x0000000000017941 */ /* 0x000fea0003800000 */
.L_x_168:
        /* <DEDUP_REMOVED lines=9> */
.L_x_171:
[----:B------:R-:W-:Y:S05]  /*5060*/  BSYNC B1 ;  /* 0x0000000000017941 */ /* 0x000fea0003800000 */
.L_x_170:
        /* <DEDUP_REMOVED lines=9> */
.L_x_173:
[----:B------:R-:W-:Y:S05]  /*5100*/  BSYNC B1 ;  /* 0x0000000000017941 */ /* 0x000fea0003800000 */
.L_x_172:
        /* <DEDUP_REMOVED lines=10> */
.L_x_175:
[----:B------:R-:W-:Y:S05]  /*51b0*/  BSYNC B1 ;  /* 0x0000000000017941 */ /* 0x000fea0003800000 */
.L_x_174:
        /* <DEDUP_REMOVED lines=10> */
.L_x_177:
[----:B------:R-:W-:Y:S05]  /*5260*/  BSYNC B1 ;  /* 0x0000000000017941 */ /* 0x000fea0003800000 */
.L_x_176:
        /* <DEDUP_REMOVED lines=9> */
.L_x_179:
[----:B------:R-:W-:Y:S05]  /*5300*/  BSYNC B1 ;  /* 0x0000000000017941 */ /* 0x000fea0003800000 */
.L_x_178:
        /* <DEDUP_REMOVED lines=9> */
.L_x_181:
[----:B------:R-:W-:Y:S05]  /*53a0*/  BSYNC B1 ;  /* 0x0000000000017941 */ /* 0x000fea0003800000 */
.L_x_180:
        /* <DEDUP_REMOVED lines=10> */
.L_x_183:
[----:B------:R-:W-:Y:S05]  /*5450*/  BSYNC B1 ;  /* 0x0000000000017941 */ /* 0x000fea0003800000 */
.L_x_182:
        /* <DEDUP_REMOVED lines=10> */
.L_x_185:
[----:B------:R-:W-:Y:S05]  /*5500*/  BSYNC B1 ;  /* 0x0000000000017941 */ /* 0x000fea0003800000 */
.L_x_184:
        /* <DEDUP_REMOVED lines=9> */
.L_x_187:
[----:B------:R-:W-:Y:S05]  /*55a0*/  BSYNC B1 ;  /* 0x0000000000017941 */ /* 0x000fea0003800000 */
.L_x_186:
        /* <DEDUP_REMOVED lines=9> */
.L_x_189:
[----:B------:R-:W-:Y:S05]  /*5640*/  BSYNC B1 ;  /* 0x0000000000017941 */ /* 0x000fea0003800000 */
.L_x_188:
        /* <DEDUP_REMOVED lines=10> */
.L_x_191:
[----:B------:R-:W-:Y:S05]  /*56f0*/  BSYNC B1 ;  /* 0x0000000000017941 */ /* 0x000fea0003800000 */
.L_x_190:
        /* <DEDUP_REMOVED lines=10> */
.L_x_193:
[----:B------:R-:W-:Y:S05]  /*57a0*/  BSYNC B1 ;  /* 0x0000000000017941 */ /* 0x000fea0003800000 */
.L_x_192:
        /* <DEDUP_REMOVED lines=9> */
.L_x_195:
[----:B------:R-:W-:Y:S05]  /*5840*/  BSYNC B1 ;  /* 0x0000000000017941 */ /* 0x000fea0003800000 */
.L_x_194:
        /* <DEDUP_REMOVED lines=9> */
.L_x_197:
[----:B------:R-:W-:Y:S05]  /*58e0*/  BSYNC B1 ;  /* 0x0000000000017941 */ /* 0x000fea0003800000 */
.L_x_196:
        /* <DEDUP_REMOVED lines=10> */
.L_x_199:
[----:B------:R-:W-:Y:S05]  /*5990*/  BSYNC B1 ;  /* 0x0000000000017941 */ /* 0x000fea0003800000 */
.L_x_198:
        /* <DEDUP_REMOVED lines=10> */
.L_x_201:
[----:B------:R-:W-:Y:S05]  /*5a40*/  BSYNC B1 ;  /* 0x0000000000017941 */ /* 0x000fea0003800000 */
.L_x_200:
        /* <DEDUP_REMOVED lines=9> */
.L_x_203:
[----:B------:R-:W-:Y:S05]  /*5ae0*/  BSYNC B1 ;  /* 0x0000000000017941 */ /* 0x000fea0003800000 */
.L_x_202:
        /* <DEDUP_REMOVED lines=9> */
.L_x_205:
[----:B------:R-:W-:Y:S05]  /*5b80*/  BSYNC B1 ;  /* 0x0000000000017941 */ /* 0x000fea0003800000 */
.L_x_204:
        /* <DEDUP_REMOVED lines=10> */
.L_x_207:
[----:B------:R-:W-:Y:S05]  /*5c30*/  BSYNC B1 ;  /* 0x0000000000017941 */ /* 0x000fea0003800000 */
.L_x_206:
        /* <DEDUP_REMOVED lines=10> */
.L_x_209:
[----:B------:R-:W-:Y:S05]  /*5ce0*/  BSYNC B1 ;  /* 0x0000000000017941 */ /* 0x000fea0003800000 */
.L_x_208:
        /* <DEDUP_REMOVED lines=9> */
.L_x_211:
[----:B------:R-:W-:Y:S05]  /*5d80*/  BSYNC B1 ;  /* 0x0000000000017941 */ /* 0x000fea0003800000 */
.L_x_210:
        /* <DEDUP_REMOVED lines=9> */
.L_x_213:
[----:B------:R-:W-:Y:S05]  /*5e20*/  BSYNC B1 ;  /* 0x0000000000017941 */ /* 0x000fea0003800000 */
.L_x_212:
        /* <DEDUP_REMOVED lines=10> */
.L_x_215:
[----:B------:R-:W-:Y:S05]  /*5ed0*/  BSYNC B1 ;  /* 0x0000000000017941 */ /* 0x000fea0003800000 */
.L_x_214:
        /* <DEDUP_REMOVED lines=10> */
.L_x_217:
[----:B------:R-:W-:Y:S05]  /*5f80*/  BSYNC B1 ;  /* 0x0000000000017941 */ /* 0x000fea0003800000 */
.L_x_216:
        /* <DEDUP_REMOVED lines=9> */
.L_x_219:
[----:B------:R-:W-:Y:S05]  /*6020*/  BSYNC B1 ;  /* 0x0000000000017941 */ /* 0x000fea0003800000 */
.L_x_218:
        /* <DEDUP_REMOVED lines=9> */
.L_x_221:
[----:B------:R-:W-:Y:S05]  /*60c0*/  BSYNC B1 ;  /* 0x0000000000017941 */ /* 0x000fea0003800000 */
.L_x_220:
        /* <DEDUP_REMOVED lines=10> */
.L_x_223:
[----:B------:R-:W-:Y:S05]  /*6170*/  BSYNC B1 ;  /* 0x0000000000017941 */ /* 0x000fea0003800000 */
.L_x_222:
        /* <DEDUP_REMOVED lines=10> */
.L_x_225:
[----:B------:R-:W-:Y:S05]  /*6220*/  BSYNC B1 ;  /* 0x0000000000017941 */ /* 0x000fea0003800000 */
.L_x_224:
        /* <DEDUP_REMOVED lines=9> */
.L_x_227:
[----:B------:R-:W-:Y:S05]  /*62c0*/  BSYNC B1 ;  /* 0x0000000000017941 */ /* 0x000fea0003800000 */
.L_x_226:
        /* <DEDUP_REMOVED lines=9> */
.L_x_229:
[----:B------:R-:W-:Y:S05]  /*6360*/  BSYNC B1 ;  /* 0x0000000000017941 */ /* 0x000fea0003800000 */
.L_x_228:
        /* <DEDUP_REMOVED lines=10> */
.L_x_231:
[----:B------:R-:W-:Y:S05]  /*6410*/  BSYNC B1 ;  /* 0x0000000000017941 */ /* 0x000fea0003800000 */
.L_x_230:
        /* <DEDUP_REMOVED lines=10> */
.L_x_233:
[----:B------:R-:W-:Y:S05]  /*64c0*/  BSYNC B1 ;  /* 0x0000000000017941 */ /* 0x000fea0003800000 */
.L_x_232:
        /* <DEDUP_REMOVED lines=9> */
.L_x_235:
[----:B------:R-:W-:Y:S05]  /*6560*/  BSYNC B1 ;  /* 0x0000000000017941 */ /* 0x000fea0003800000 */
.L_x_234:
        /* <DEDUP_REMOVED lines=9> */
.L_x_237:
[----:B------:R-:W-:Y:S05]  /*6600*/  BSYNC B1 ;  /* 0x0000000000017941 */ /* 0x000fea0003800000 */
.L_x_236:
        /* <DEDUP_REMOVED lines=10> */
.L_x_239:
[----:B------:R-:W-:Y:S05]  /*66b0*/  BSYNC B1 ;  /* 0x0000000000017941 */ /* 0x000fea0003800000 */
.L_x_238:
        /* <DEDUP_REMOVED lines=10> */
.L_x_241:
[----:B------:R-:W-:Y:S05]  /*6760*/  BSYNC B1 ;  /* 0x0000000000017941 */ /* 0x000fea0003800000 */
.L_x_240:
        /* <DEDUP_REMOVED lines=9> */
.L_x_243:
[----:B------:R-:W-:Y:S05]  /*6800*/  BSYNC B1 ;  /* 0x0000000000017941 */ /* 0x000fea0003800000 */
.L_x_242:
        /* <DEDUP_REMOVED lines=9> */
.L_x_245:
[----:B------:R-:W-:Y:S05]  /*68a0*/  BSYNC B1 ;  /* 0x0000000000017941 */ /* 0x000fea0003800000 */
.L_x_244:
        /* <DEDUP_REMOVED lines=10> */
.L_x_247:
[----:B------:R-:W-:Y:S05]  /*6950*/  BSYNC B1 ;  /* 0x0000000000017941 */ /* 0x000fea0003800000 */
.L_x_246:
        /* <DEDUP_REMOVED lines=10> */
.L_x_249:
[----:B------:R-:W-:Y:S05]  /*6a00*/  BSYNC B1 ;  /* 0x0000000000017941 */ /* 0x000fea0003800000 */
.L_x_248:
        /* <DEDUP_REMOVED lines=9> */
.L_x_251:
[----:B------:R-:W-:Y:S05]  /*6aa0*/  BSYNC B1 ;  /* 0x0000000000017941 */ /* 0x000fea0003800000 */
.L_x_250:
        /* <DEDUP_REMOVED lines=9> */
.L_x_253:
[----:B------:R-:W-:Y:S05]  /*6b40*/  BSYNC B1 ;  /* 0x0000000000017941 */ /* 0x000fea0003800000 */
.L_x_252:
        /* <DEDUP_REMOVED lines=10> */
.L_x_255:
[----:B------:R-:W-:Y:S05]  /*6bf0*/  BSYNC B1 ;  /* 0x0000000000017941 */ /* 0x000fea0003800000 */
.L_x_254:
        /* <DEDUP_REMOVED lines=10> */
.L_x_257:
[----:B------:R-:W-:Y:S05]  /*6ca0*/  BSYNC B1 ;  /* 0x0000000000017941 */ /* 0x000fea0003800000 */
.L_x_256:
        /* <DEDUP_REMOVED lines=9> */
.L_x_259:
[----:B------:R-:W-:Y:S05]  /*6d40*/  BSYNC B1 ;  /* 0x0000000000017941 */ /* 0x000fea0003800000 */
.L_x_258:
        /* <DEDUP_REMOVED lines=9> */
.L_x_261:
[----:B------:R-:W-:Y:S05]  /*6de0*/  BSYNC B1 ;  /* 0x0000000000017941 */ /* 0x000fea0003800000 */
.L_x_260:
        /* <DEDUP_REMOVED lines=10> */
.L_x_263:
[----:B------:R-:W-:Y:S05]  /*6e90*/  BSYNC B1 ;  /* 0x0000000000017941 */ /* 0x000fea0003800000 */
.L_x_262:
        /* <DEDUP_REMOVED lines=10> */
.L_x_265:
[----:B------:R-:W-:Y:S05]  /*6f40*/  BSYNC B1 ;  /* 0x0000000000017941 */ /* 0x000fea0003800000 */
.L_x_264:
        /* <DEDUP_REMOVED lines=9> */
.L_x_267:
[----:B------:R-:W-:Y:S05]  /*6fe0*/  BSYNC B1 ;  /* 0x0000000000017941 */ /* 0x000fea0003800000 */
.L_x_266:
        /* <DEDUP_REMOVED lines=9> */
.L_x_269:
[----:B------:R-:W-:Y:S05]  /*7080*/  BSYNC B1 ;  /* 0x0000000000017941 */ /* 0x000fea0003800000 */
.L_x_268:
        /* <DEDUP_REMOVED lines=10> */
.L_x_271:
[----:B------:R-:W-:Y:S05]  /*7130*/  BSYNC B1 ;  /* 0x0000000000017941 */ /* 0x000fea0003800000 */
.L_x_270:
        /* <DEDUP_REMOVED lines=10> */
.L_x_273:
[----:B------:R-:W-:Y:S05]  /*71e0*/  BSYNC B1 ;  /* 0x0000000000017941 */ /* 0x000fea0003800000 */
.L_x_272:
        /* <DEDUP_REMOVED lines=9> */
.L_x_275:
[----:B------:R-:W-:Y:S05]  /*7280*/  BSYNC B1 ;  /* 0x0000000000017941 */ /* 0x000fea0003800000 */
.L_x_274:
        /* <DEDUP_REMOVED lines=9> */
.L_x_277:
[----:B------:R-:W-:Y:S05]  /*7320*/  BSYNC B1 ;  /* 0x0000000000017941 */ /* 0x000fea0003800000 */
.L_x_276:
        /* <DEDUP_REMOVED lines=10> */
.L_x_279:
[----:B------:R-:W-:Y:S05]  /*73d0*/  BSYNC B1 ;  /* 0x0000000000017941 */ /* 0x000fea0003800000 */
.L_x_278:
        /* <DEDUP_REMOVED lines=10> */
.L_x_281:
[----:B------:R-:W-:Y:S05]  /*7480*/  BSYNC B1 ;  /* 0x0000000000017941 */ /* 0x000fea0003800000 */
.L_x_280:
[----:B01--45:R-:W-:Y:S01]  /*7490*/  HADD2.F32 R7, -RZ, R22.H0_H0 ;  /* 0x20000016ff077230 */ /* 0x033fe20000004100 */
        /* <DEDUP_REMOVED lines=8> */
.L_x_283:
[----:B------:R-:W-:Y:S05]  /*7520*/  BSYNC B1 ;  /* 0x0000000000017941 */ /* 0x000fea0003800000 */
.L_x_282:
[----:B0----5:R-:W-:Y:S01]  /*7530*/  HADD2.F32 R5, -RZ, R22.H0_H0 ;  /* 0x20000016ff057230 */ /* 0x021fe20000004100 */
[----:B------:R-:W-:Y:S01]  /*7540*/  ISETP.GT.AND P0, PT, R3, 0x8, P0 ;  /* 0x000000080300780c */ /* 0x000fe20000704270 */
[----:B------:R-:W-:Y:S01]  /*7550*/  @P1 IMAD.MOV.U32 R4, RZ, RZ, R10 ;  /* 0x000000ffff041224 */ /* 0x000fe200078e000a */
[----:B------:R-:W-:Y:S02]  /*7560*/  BSSY B1, `(.L_x_284) ;  /* 0x0000009000017945 */ /* 0x000fe40003800000 */
[----:B------:R-:W-:-:S04]  /*7570*/  FMUL R5, R5, R152 ;  /* 0x0000009805057220 */ /* 0x000fc80000400000 */
[----:B------:R-:W-:-:S05]  /*7580*/  FFMA R5, R150, R153, R5 ;  /* 0x0000009996057223 */ /* 0x000fca0000000005 */
[----:B------:R-:W-:-:S04]  /*7590*/  F2FP.F16.F32.PACK_AB R5, RZ, R5 ;  /* 0x00000005ff05723e */ /* 0x000fc800000000ff */
[----:B------:R-:W-:Y:S01]  /*75a0*/  PRMT R2, R5, 0x7610, R2 ;  /* 0x0000761005027816 */ /* 0x000fe20000000002 */
[----:B------:R-:W-:-:S05]  /*75b0*/  @P1 IMAD.MOV.U32 R5, RZ, RZ, R11 ;  /* 0x000000ffff051224 */ /* 0x000fca00078e000b */
[----:B------:R0:W-:Y:S01]  /*75c0*/  @P1 STG.E.U16 desc[UR36][R4.64+0x1f0], R2 ;  /* 0x0001f00204001986 */ /* 0x0001e2000c101524 */
[----:B------:R-:W-:Y:S05]  /*75d0*/  @!P0 BRA `(.L_x_285) ;  /* 0x0000000000048947 */ /* 0x000fea0003800000 */
[----:B------:R4:W5:Y:S02]  /*75e0*/  LDG.E.LTC128B.U16 R22, desc[UR36][R8.64+0x1f2] ;  /* 0x0001f22408167981 */ /* 0x000964000c1e1520 */
.L_x_285:
[----:B------:R-:W-:Y:S05]  /*75f0*/  BSYNC B1 ;  /* 0x0000000000017941 */ /* 0x000fea0003800000 */
.L_x_284:
[----:B------:R-:W-:Y:S05]  /*7600*/  @!P0 BRA `(.L_x_286) ;  /* 0x0000002400488947 */ /* 0x000fea0003800000 */
[----:B-----5:R-:W-:-:S05]  /*7610*/  HADD2.F32 R3, -RZ, R22.H0_H0 ;  /* 0x20000016ff037230 */ /* 0x020fca0000004100 */
[----:B------:R-:W-:-:S04]  /*7620*/  FMUL R0, R3, R152 ;  /* 0x0000009803007220 */ /* 0x000fc80000400000 */
[----:B------:R-:W-:-:S05]  /*7630*/  FFMA R0, R151, R153, R0 ;  /* 0x0000009997007223 */ /* 0x000fca0000000000 */
[----:B------:R-:W-:-:S05]  /*7640*/  F2FP.F16.F32.PACK_AB R0, RZ, R0 ;  /* 0x00000000ff00723e */ /* 0x000fca00000000ff */
[----:B------:R0:W-:Y:S01]  /*7650*/  STG.E.U16 desc[UR36][R10.64+0x1f2], R0 ;  /* 0x0001f2000a007986 */ /* 0x0001e2000c101524 */
[----:B------:R-:W-:Y:S05]  /*7660*/  BRA `(.L_x_286) ;  /* 0x0000002400307947 */ /* 0x000fea0003800000 */
.L_x_33:
[----:B------:R-:W-:Y:S01]  /*7670*/  ISETP.GT.AND P0, PT, R0, 0x1, PT ;  /* 0x000000010000780c */ /* 0x000fe20003f04270 */
[----:B------:R-:W-:Y:S01]  /*7680*/  ULDC.64 UR4, c[0x0][0x5c0] ;  /* 0x0001700000047ab9 */ /* 0x000fe20000000a00 */
[-C--:B------:R-:W-:Y:S01]  /*7690*/  FMUL R24, R24, R153.reuse ;  /* 0x0000009918187220 */ /* 0x080fe20000400000 */
[-C--:B------:R-:W-:Y:S01]  /*76a0*/  FMUL R25, R25, R153.reuse ;  /* 0x0000009919197220 */ /* 0x080fe20000400000 */
[----:B------:R-:W-:Y:S01]  /*76b0*/  ISETP.GT.AND P3, PT, R3, RZ, P0 ;  /* 0x000000ff0300720c */ /* 0x000fe20000764270 */
[-C--:B------:R-:W-:Y:S01]  /*76c0*/  FMUL R26, R26, R153.reuse ;  /* 0x000000991a1a7220 */ /* 0x080fe20000400000 */
[----:B------:R-:W-:Y:S01]  /*76d0*/  LEA R4, P4, R6, UR4, 0x1 ;  /* 0x0000000406047c11 */ /* 0x000fe2000f8808ff */
[-C--:B------:R-:W-:Y:S01]  /*76e0*/  FMUL R27, R27, R153.reuse ;  /* 0x000000991b1b7220 */ /* 0x080fe20000400000 */
[----:B------:R-:W-:Y:S01]  /*76f0*/  F2FP.F16.F32.PACK_AB R24, RZ, R24 ;  /* 0x00000018ff18723e */ /* 0x000fe200000000ff */
[-C--:B------:R-:W-:Y:S01]  /*7700*/  FMUL R28, R28, R153.reuse ;  /* 0x000000991c1c7220 */ /* 0x080fe20000400000 */
[----:B------:R-:W-:Y:S01]  /*7710*/  LEA.HI.X R5, R6, UR5, R179, 0x1, P4 ;  /* 0x0000000506057c11 */ /* 0x000fe2000a0f0cb3 */
[----:B------:R-:W-:Y:S01]  /*7720*/  FMUL R29, R29, R153 ;  /* 0x000000991d1d7220 */ /* 0x000fe20000400000 */
[----:B------:R-:W-:Y:S01]  /*7730*/  F2FP.F16.F32.PACK_AB R25, RZ, R25 ;  /* 0x00000019ff19723e */ /* 0x000fe200000000ff */
[-C--:B------:R-:W-:Y:S01]  /*7740*/  FMUL R30, R30, R153.reuse ;  /* 0x000000991e1e7220 */ /* 0x080fe20000400000 */
[----:B------:R-:W-:Y:S01]  /*7750*/  SHF.L.U64.HI R11, R10, 0x4, R11 ;  /* 0x000000040a0b7819 */ /* 0x000fe2000001020b */
[----:B------:R-:W-:Y:S01]  /*7760*/  @P1 STG.E.U16 desc[UR36][R4.64], R24 ;  /* 0x0000001804001986 */ /* 0x000fe2000c101524 */
[----:B------:R-:W-:Y:S01]  /*7770*/  ISETP.GT.AND P1, PT, R0, 0x8, PT ;  /* 0x000000080000780c */ /* 0x000fe20003f24270 */
[-C--:B------:R-:W-:Y:S01]  /*7780*/  FMUL R31, R31, R153.reuse ;  /* 0x000000991f1f7220 */ /* 0x080fe20000400000 */
[C---:B------:R-:W-:Y:S01]  /*7790*/  ISETP.GT.AND P4, PT, R3.reuse, 0x8, P0 ;  /* 0x000000080300780c */ /* 0x040fe20000784270 */
[----:B------:R-:W-:Y:S01]  /*77a0*/  @P3 STG.E.U16 desc[UR36][R4.64+0x2], R25 ;  /* 0x0000021904003986 */ /* 0x000fe2000c101524 */
[----:B------:R-:W-:Y:S01]  /*77b0*/  LEA R6, P3, R10, R4, 0x4 ;  /* 0x000000040a067211 */ /* 0x000fe200078620ff */
[-C--:B------:R-:W-:Y:S01]  /*77c0*/  FMUL R32, R32, R153.reuse ;  /* 0x0000009920207220 */ /* 0x080fe20000400000 */
[----:B------:R-:W-:Y:S01]  /*77d0*/  ISETP.GT.AND P2, PT, R3, 0x8, P2 ;  /* 0x000000080300780c */ /* 0x000fe20001744270 */
[-C--:B------:R-:W-:Y:S01]  /*77e0*/  FMUL R33, R33, R153.reuse ;  /* 0x0000009921217220 */ /* 0x080fe20000400000 */
[----:B------:R-:W-:Y:S01]  /*77f0*/  ISETP.GT.AND P0, PT, R0, 0x9, PT ;  /* 0x000000090000780c */ /* 0x000fe20003f04270 */
[----:B------:R-:W-:Y:S01]  /*7800*/  IMAD.X R7, R11, 0x1, R5, P3 ;  /* 0x000000010b077824 */ /* 0x000fe200018e0605 */
[C---:B------:R-:W-:Y:S01]  /*7810*/  ISETP.GT.AND P5, PT, R3.reuse, RZ, P1 ;  /* 0x000000ff0300720c */ /* 0x040fe20000fa4270 */
[-C--:B------:R-:W-:Y:S01]  /*7820*/  FMUL R34, R34, R153.reuse ;  /* 0x0000009922227220 */ /* 0x080fe20000400000 */
[----:B------:R-:W-:Y:S01]  /*7830*/  ISETP.GT.AND P3, PT, R3, RZ, P0 ;  /* 0x000000ff0300720c */ /* 0x000fe20000764270 */
[-C--:B------:R-:W-:Y:S01]  /*7840*/  FMUL R35, R35, R153.reuse ;  /* 0x0000009923237220 */ /* 0x080fe20000400000 */
[----:B------:R-:W-:Y:S01]  /*7850*/  F2FP.F16.F32.PACK_AB R26, RZ, R26 ;  /* 0x0000001aff1a723e */ /* 0x000fe200000000ff */
[----:B------:R-:W-:Y:S01]  /*7860*/  FMUL R36, R36, R153 ;  /* 0x0000009924247220 */ /* 0x000fe20000400000 */
[----:B------:R-:W-:Y:S01]  /*7870*/  F2FP.F16.F32.PACK_AB R27, RZ, R27 ;  /* 0x0000001bff1b723e */ /* 0x000fe200000000ff */
[----:B------:R-:W-:Y:S01]  /*7880*/  FMUL R37, R37, R153 ;  /* 0x0000009925257220 */ /* 0x000fe20000400000 */
[----:B------:R-:W-:Y:S01]  /*7890*/  F2FP.F16.F32.PACK_AB R28, RZ, R28 ;  /* 0x0000001cff1c723e */ /* 0x000fe200000000ff */
[----:B------:R-:W-:Y:S01]  /*78a0*/  @P2 STG.E.U16 desc[UR36][R6.64], R26 ;  /* 0x0000001a06002986 */ /* 0x000fe2000c101524 */
[----:B------:R-:W-:Y:S01]  /*78b0*/  F2FP.F16.F32.PACK_AB R29, RZ, R29 ;  /* 0x0000001dff1d723e */ /* 0x000fe200000000ff */
[-C--:B------:R-:W-:Y:S01]  /*78c0*/  FMUL R38, R38, R153.reuse ;  /* 0x0000009926267220 */ /* 0x080fe20000400000 */
[----:B------:R-:W-:Y:S01]  /*78d0*/  ISETP.GT.AND P2, PT, R3, 0x8, P1 ;  /* 0x000000080300780c */ /* 0x000fe20000f44270 */
[----:B------:R-:W-:Y:S01]  /*78e0*/  @P4 STG.E.U16 desc[UR36][R6.64+0x2], R27 ;  /* 0x0000021b06004986 */ /* 0x000fe2000c101524 */
[----:B------:R-:W-:Y:S01]  /*78f0*/  ISETP.GT.AND P1, PT, R0, 0x10, PT ;  /* 0x000000100000780c */ /* 0x000fe20003f24270 */
[-C--:B------:R-:W-:Y:S01]  /*7900*/  FMUL R39, R39, R153.reuse ;  /* 0x0000009927277220 */ /* 0x080fe20000400000 */
[----:B------:R-:W-:Y:S01]  /*7910*/  F2FP.F16.F32.PACK_AB R30, RZ, R30 ;  /* 0x0000001eff1e723e */ /* 0x000fe200000000ff */
[----:B------:R-:W-:Y:S01]  /*7920*/  @P5 STG.E.U16 desc[UR36][R4.64+0x10], R28 ;  /* 0x0000101c04005986 */ /* 0x000fe2000c101524 */
[C---:B------:R-:W-:Y:S01]  /*7930*/  ISETP.GT.AND P4, PT, R3.reuse, RZ, P1 ;  /* 0x000000ff0300720c */ /* 0x040fe20000f84270 */
[----:B------:R-:W-:Y:S01]  /*7940*/  FMUL R40, R40, R153 ;  /* 0x0000009928287220 */ /* 0x000fe20000400000 */
[----:B------:R-:W-:Y:S01]  /*7950*/  F2FP.F16.F32.PACK_AB R31, RZ, R31 ;  /* 0x0000001fff1f723e */ /* 0x000fe200000000ff */
[----:B------:R-:W-:Y:S01]  /*7960*/  @P3 STG.E.U16 desc[UR36][R4.64+0x12], R29 ;  /* 0x0000121d04003986 */ /* 0x000fe2000c101524 */
[----:B------:R-:W-:Y:S01]  /*7970*/  ISETP.GT.AND P3, PT, R3, 0x8, P0 ;  /* 0x000000080300780c */ /* 0x000fe20000764270 */
[-C--:B------:R-:W-:Y:S01]  /*7980*/  FMUL R41, R41, R153.reuse ;  /* 0x0000009929297220 */ /* 0x080fe20000400000 */
[----:B------:R-:W-:Y:S01]  /*7990*/  ISETP.GT.AND P0, PT, R0, 0x11, PT ;  /* 0x000000110000780c */ /* 0x000fe20003f04270 */
[----:B------:R-:W-:Y:S01]  /*79a0*/  @P2 STG.E.U16 desc[UR36][R6.64+0x10], R30 ;  /* 0x0000101e06002986 */ /* 0x000fe2000c101524 */
[----:B------:R-:W-:Y:S01]  /*79b0*/  F2FP.F16.F32.PACK_AB R32, RZ, R32 ;  /* 0x00000020ff20723e */ /* 0x000fe200000000ff */
[-C--:B------:R-:W-:Y:S01]  /*79c0*/  FMUL R42, R42, R153.reuse ;  /* 0x000000992a2a7220 */ /* 0x080fe20000400000 */
[----:B------:R-:W-:Y:S01]  /*79d0*/  ISETP.GT.AND P5, PT, R3, RZ, P0 ;  /* 0x000000ff0300720c */ /* 0x000fe200007a4270 */
[-C--:B------:R-:W-:Y:S01]  /*79e0*/  FMUL R43, R43, R153.reuse ;  /* 0x000000992b2b7220 */ /* 0x080fe20000400000 */
[----:B------:R-:W-:Y:S01]  /*79f0*/  ISETP.GT.AND P2, PT, R3, 0x8, P1 ;  /* 0x000000080300780c */ /* 0x000fe20000f44270 */
[-C--:B------:R-:W-:Y:S01]  /*7a00*/  FMUL R44, R44, R153.reuse ;  /* 0x000000992c2c7220 */ /* 0x080fe20000400000 */
[----:B------:R-:W-:Y:S01]  /*7a10*/  ISETP.GT.AND P1, PT, R0, 0x18, PT ;  /* 0x000000180000780c */ /* 0x000fe20003f24270 */
[----:B------:R-:W-:Y:S01]  /*7a20*/  FMUL R45, R45, R153 ;  /* 0x000000992d2d7220 */ /* 0x000fe20000400000 */
[----:B------:R-:W-:Y:S01]  /*7a30*/  F2FP.F16.F32.PACK_AB R33, RZ, R33 ;  /* 0x00000021ff21723e */ /* 0x000fe200000000ff */
[----:B------:R-:W-:Y:S01]  /*7a40*/  @P3 STG.E.U16 desc[UR36][R6.64+0x12], R31 ;  /* 0x0000121f06003986 */ /* 0x000fe2000c101524 */
[C---:B------:R-:W-:Y:S01]  /*7a50*/  ISETP.GT.AND P3, PT, R3.reuse, 0x8, P0 ;  /* 0x000000080300780c */ /* 0x040fe20000764270 */
[-C--:B------:R-:W-:Y:S01]  /*7a60*/  FMUL R46, R46, R153.reuse ;  /* 0x000000992e2e7220 */ /* 0x080fe20000400000 */
[----:B------:R-:W-:Y:S01]  /*7a70*/  ISETP.GT.AND P0, PT, R0, 0x19, PT ;  /* 0x000000190000780c */ /* 0x000fe20003f04270 */
[----:B------:R-:W-:Y:S01]  /*7a80*/  @P4 STG.E.U16 desc[UR36][R4.64+0x20], R32 ;  /* 0x0000202004004986 */ /* 0x000fe2000c101524 */
[----:B------:R-:W-:Y:S01]  /*7a90*/  ISETP.GT.AND P4, PT, R3, RZ, P1 ;  /* 0x000000ff0300720c */ /* 0x000fe20000f84270 */
[-C--:B------:R-:W-:Y:S01]  /*7aa0*/  FMUL R47, R47, R153.reuse ;  /* 0x000000992f2f7220 */ /* 0x080fe20000400000 */
[----:B------:R-:W-:Y:S01]  /*7ab0*/  F2FP.F16.F32.PACK_AB R34, RZ, R34 ;  /* 0x00000022ff22723e */ /* 0x000fe200000000ff */
[----:B------:R-:W-:Y:S01]  /*7ac0*/  @P5 STG.E.U16 desc[UR36][R4.64+0x22], R33 ;  /* 0x0000222104005986 */ /* 0x000fe2000c101524 */
[----:B------:R-:W-:Y:S01]  /*7ad0*/  ISETP.GT.AND P5, PT, R3, RZ, P0 ;  /* 0x000000ff0300720c */ /* 0x000fe200007a4270 */
[----:B------:R-:W-:Y:S01]  /*7ae0*/  FMUL R48, R48, R153 ;  /* 0x0000009930307220 */ /* 0x000fe20000400000 */
[----:B------:R-:W-:Y:S01]  /*7af0*/  F2FP.F16.F32.PACK_AB R35, RZ, R35 ;  /* 0x00000023ff23723e */ /* 0x000fe200000000ff */
[----:B------:R-:W-:Y:S01]  /*7b00*/  @P2 STG.E.U16 desc[UR36][R6.64+0x20], R34 ;  /* 0x0000202206002986 */ /* 0x000fe2000c101524 */
[----:B------:R-:W-:Y:S01]  /*7b10*/  F2FP.F16.F32.PACK_AB R36, RZ, R36 ;  /* 0x00000024ff24723e */ /* 0x000fe200000000ff */
[-C--:B------:R-:W-:Y:S01]  /*7b20*/  FMUL R49, R49, R153.reuse ;  /* 0x0000009931317220 */ /* 0x080fe20000400000 */
[C---:B------:R-:W-:Y:S01]  /*7b30*/  ISETP.GT.AND P2, PT, R3.reuse, 0x8, P1 ;  /* 0x000000080300780c */ /* 0x040fe20000f44270 */
[----:B------:R-:W-:Y:S01]  /*7b40*/  @P3 STG.E.U16 desc[UR36][R6.64+0x22], R35 ;  /* 0x0000222306003986 */ /* 0x000fe2000c101524 */
[----:B------:R-:W-:Y:S01]  /*7b50*/  ISETP.GT.AND P1, PT, R0, 0x20, PT ;  /* 0x000000200000780c */ /* 0x000fe20003f24270 */
[----:B------:R-:W-:Y:S01]  /*7b60*/  FMUL R50, R50, R153 ;  /* 0x0000009932327220 */ /* 0x000fe20000400000 */
[----:B------:R-:W-:Y:S01]  /*7b70*/  F2FP.F16.F32.PACK_AB R37, RZ, R37 ;  /* 0x00000025ff25723e */ /* 0x000fe200000000ff */
[----:B------:R-:W-:Y:S01]  /*7b80*/  @P4 STG.E.U16 desc[UR36][R4.64+0x30], R36 ;  /* 0x0000302404004986 */ /* 0x000fe2000c101524 */
[----:B------:R-:W-:Y:S01]  /*7b90*/  ISETP.GT.AND P3, PT, R3, 0x8, P0 ;  /* 0x000000080300780c */ /* 0x000fe20000764270 */
[-C--:B------:R-:W-:Y:S01]  /*7ba0*/  FMUL R51, R51, R153.reuse ;  /* 0x0000009933337220 */ /* 0x080fe20000400000 */
[----:B------:R-:W-:Y:S01]  /*7bb0*/  ISETP.GT.AND P0, PT, R0, 0x21, PT ;  /* 0x000000210000780c */ /* 0x000fe20003f04270 */
[----:B------:R-:W-:Y:S01]  /*7bc0*/  @P5 STG.E.U16 desc[UR36][R4.64+0x32], R37 ;  /* 0x0000322504005986 */ /* 0x000fe2000c101524 */
[----:B------:R-:W-:Y:S01]  /*7bd0*/  ISETP.GT.AND P4, PT, R3, RZ, P1 ;  /* 0x000000ff0300720c */ /* 0x000fe20000f84270 */
[-C--:B------:R-:W-:Y:S01]  /*7be0*/  FMUL R52, R52, R153.reuse ;  /* 0x0000009934347220 */ /* 0x080fe20000400000 */
[----:B------:R-:W-:Y:S01]  /*7bf0*/  F2FP.F16.F32.PACK_AB R38, RZ, R38 ;  /* 0x00000026ff26723e */ /* 0x000fe200000000ff */
[-C--:B------:R-:W-:Y:S01]  /*7c00*/  FMUL R53, R53, R153.reuse ;  /* 0x0000009935357220 */ /* 0x080fe20000400000 */
        /* <DEDUP_REMOVED lines=325> */
[----:B------:R-:W-:Y:S01]  /*9060*/  FMUL R151, R151, R153 ;  /* 0x0000009997977220 */ /* 0x000fe20000400000 */
[----:B------:R-:W-:Y:S01]  /*9070*/  ISETP.GT.AND P2, PT, R3, 0x8, P1 ;  /* 0x000000080300780c */ /* 0x000fe20000f44270 */
[----:B------:R-:W-:Y:S01]  /*9080*/  @P3 STG.E.U16 desc[UR36][R6.64+0x132], R103 ;  /* 0x0001326706003986 */ /* 0x000fe2000c101524 */
[----:B------:R-:W-:-:S02]  /*9090*/  ISETP.GT.AND P1, PT, R0, 0xa8, PT ;  /* 0x000000a80000780c */ /* 0x000fc40003f24270 */
[----:B------:R-:W-:Y:S01]  /*90a0*/  F2FP.F16.F32.PACK_AB R105, RZ, R105 ;  /* 0x00000069ff69723e */ /* 0x000fe200000000ff */
[----:B------:R-:W-:Y:S01]  /*90b0*/  @P4 STG.E.U16 desc[UR36][R4.64+0x140], R104 ;  /* 0x0001406804004986 */ /* 0x000fe2000c101524 */
[C---:B------:R-:W-:Y:S02]  /*90c0*/  ISETP.GT.AND P3, PT, R3.reuse, 0x8, P0 ;  /* 0x000000080300780c */ /* 0x040fe40000764270 */
[----:B------:R-:W-:Y:S01]  /*90d0*/  ISETP.GT.AND P0, PT, R0, 0xa9, PT ;  /* 0x000000a90000780c */ /* 0x000fe20003f04270 */
[----:B------:R-:W-:Y:S01]  /*90e0*/  @P5 STG.E.U16 desc[UR36][R4.64+0x142], R105 ;  /* 0x0001426904005986 */ /* 0x000fe2000c101524 */
[C---:B------:R-:W-:Y:S02]  /*90f0*/  ISETP.GT.AND P4, PT, R3.reuse, RZ, P1 ;  /* 0x000000ff0300720c */ /* 0x040fe40000f84270 */
[----:B------:R-:W-:Y:S02]  /*9100*/  F2FP.F16.F32.PACK_AB R106, RZ, R106 ;  /* 0x0000006aff6a723e */ /* 0x000fe400000000ff */
[----:B------:R-:W-:-:S02]  /*9110*/  ISETP.GT.AND P5, PT, R3, RZ, P0 ;  /* 0x000000ff0300720c */ /* 0x000fc400007a4270 */
[----:B------:R-:W-:Y:S01]  /*9120*/  F2FP.F16.F32.PACK_AB R107, RZ, R107 ;  /* 0x0000006bff6b723e */ /* 0x000fe200000000ff */
[----:B------:R-:W-:Y:S01]  /*9130*/  @P2 STG.E.U16 desc[UR36][R6.64+0x140], R106 ;  /* 0x0001406a06002986 */ /* 0x000fe2000c101524 */
[----:B------:R-:W-:Y:S02]  /*9140*/  F2FP.F16.F32.PACK_AB R108, RZ, R108 ;  /* 0x0000006cff6c723e */ /* 0x000fe400000000ff */
[C---:B------:R-:W-:Y:S01]  /*9150*/  ISETP.GT.AND P2, PT, R3.reuse, 0x8, P1 ;  /* 0x000000080300780c */ /* 0x040fe20000f44270 */
[----:B------:R-:W-:Y:S01]  /*9160*/  @P3 STG.E.U16 desc[UR36][R6.64+0x142], R107 ;  /* 0x0001426b06003986 */ /* 0x000fe2000c101524 */
[----:B------:R-:W-:Y:S02]  /*9170*/  ISETP.GT.AND P1, PT, R0, 0xb0, PT ;  /* 0x000000b00000780c */ /* 0x000fe40003f24270 */
[----:B------:R-:W-:Y:S01]  /*9180*/  F2FP.F16.F32.PACK_AB R109, RZ, R109 ;  /* 0x0000006dff6d723e */ /* 0x000fe200000000ff */
[----:B------:R-:W-:Y:S01]  /*9190*/  @P4 STG.E.U16 desc[UR36][R4.64+0x150], R108 ;  /* 0x0001506c04004986 */ /* 0x000fe2000c101524 */
[----:B------:R-:W-:-:S02]  /*91a0*/  ISETP.GT.AND P3, PT, R3, 0x8, P0 ;  /* 0x000000080300780c */ /* 0x000fc40000764270 */
[----:B------:R-:W-:Y:S01]  /*91b0*/  ISETP.GT.AND P0, PT, R0, 0xb1, PT ;  /* 0x000000b10000780c */ /* 0x000fe20003f04270 */
[----:B------:R-:W-:Y:S01]  /*91c0*/  @P5 STG.E.U16 desc[UR36][R4.64+0x152], R109 ;  /* 0x0001526d04005986 */ /* 0x000fe2000c101524 */
[C---:B------:R-:W-:Y:S02]  /*91d0*/  ISETP.GT.AND P4, PT, R3.reuse, RZ, P1 ;  /* 0x000000ff0300720c */ /* 0x040fe40000f84270 */
[----:B------:R-:W-:Y:S02]  /*91e0*/  F2FP.F16.F32.PACK_AB R110, RZ, R110 ;  /* 0x0000006eff6e723e */ /* 0x000fe400000000ff */
[----:B------:R-:W-:Y:S02]  /*91f0*/  ISETP.GT.AND P5, PT, R3, RZ, P0 ;  /* 0x000000ff0300720c */ /* 0x000fe400007a4270 */
[----:B------:R-:W-:Y:S01]  /*9200*/  F2FP.F16.F32.PACK_AB R111, RZ, R111 ;  /* 0x0000006fff6f723e */ /* 0x000fe200000000ff */
[----:B------:R-:W-:Y:S01]  /*9210*/  @P2 STG.E.U16 desc[UR36][R6.64+0x150], R110 ;  /* 0x0001506e06002986 */ /* 0x000fe2000c101524 */
[----:B------:R-:W-:-:S02]  /*9220*/  F2FP.F16.F32.PACK_AB R112, RZ, R112 ;  /* 0x00000070ff70723e */ /* 0x000fc400000000ff */
[C---:B------:R-:W-:Y:S01]  /*9230*/  ISETP.GT.AND P2, PT, R3.reuse, 0x8, P1 ;  /* 0x000000080300780c */ /* 0x040fe20000f44270 */
[----:B------:R-:W-:Y:S01]  /*9240*/  @P3 STG.E.U16 desc[UR36][R6.64+0x152], R111 ;  /* 0x0001526f06003986 */ /* 0x000fe2000c101524 */
[C---:B------:R-:W-:Y:S02]  /*9250*/  ISETP.GT.AND P1, PT, R0.reuse, 0xb8, PT ;  /* 0x000000b80000780c */ /* 0x040fe40003f24270 */
[----:B------:R-:W-:Y:S01]  /*9260*/  F2FP.F16.F32.PACK_AB R113, RZ, R113 ;  /* 0x00000071ff71723e */ /* 0x000fe200000000ff */
[----:B------:R-:W-:Y:S01]  /*9270*/  @P4 STG.E.U16 desc[UR36][R4.64+0x160], R112 ;  /* 0x0001607004004986 */ /* 0x000fe2000c101524 */
[C---:B------:R-:W-:Y:S02]  /*9280*/  ISETP.GT.AND P3, PT, R3.reuse, 0x8, P0 ;  /* 0x000000080300780c */ /* 0x040fe40000764270 */
[----:B------:R-:W-:Y:S01]  /*9290*/  ISETP.GT.AND P0, PT, R0, 0xb9, PT ;  /* 0x000000b90000780c */ /* 0x000fe20003f04270 */
[----:B------:R-:W-:Y:S01]  /*92a0*/  @P5 STG.E.U16 desc[UR36][R4.64+0x162], R113 ;  /* 0x0001627104005986 */ /* 0x000fe2000c101524 */
[----:B------:R-:W-:-:S02]  /*92b0*/  ISETP.GT.AND P4, PT, R3, RZ, P1 ;  /* 0x000000ff0300720c */ /* 0x000fc40000f84270 */
[----:B------:R-:W-:Y:S02]  /*92c0*/  F2FP.F16.F32.PACK_AB R114, RZ, R114 ;  /* 0x00000072ff72723e */ /* 0x000fe400000000ff */
[C---:B------:R-:W-:Y:S02]  /*92d0*/  ISETP.GT.AND P5, PT, R3.reuse, RZ, P0 ;  /* 0x000000ff0300720c */ /* 0x040fe400007a4270 */
[----:B------:R-:W-:Y:S01]  /*92e0*/  F2FP.F16.F32.PACK_AB R115, RZ, R115 ;  /* 0x00000073ff73723e */ /* 0x000fe200000000ff */
[----:B------:R-:W-:Y:S01]  /*92f0*/  @P2 STG.E.U16 desc[UR36][R6.64+0x160], R114 ;  /* 0x0001607206002986 */ /* 0x000fe2000c101524 */
[----:B------:R-:W-:Y:S02]  /*9300*/  F2FP.F16.F32.PACK_AB R116, RZ, R116 ;  /* 0x00000074ff74723e */ /* 0x000fe400000000ff */
        /* <DEDUP_REMOVED lines=65> */
[----:B------:R-:W-:Y:S02]  /*9720*/  ISETP.GT.AND P5, PT, R3, RZ, P0 ;  /* 0x000000ff0300720c */ /* 0x000fe400007a4270 */
[----:B------:R-:W-:Y:S02]  /*9730*/  F2FP.F16.F32.PACK_AB R134, RZ, R134 ;  /* 0x00000086ff86723e */ /* 0x000fe400000000ff */
[----:B------:R-:W-:Y:S02]  /*9740*/  F2FP.F16.F32.PACK_AB R135, RZ, R135 ;  /* 0x00000087ff87723e */ /* 0x000fe400000000ff */
[----:B------:R-:W-:Y:S01]  /*9750*/  F2FP.F16.F32.PACK_AB R136, RZ, R136 ;  /* 0x00000088ff88723e */ /* 0x000fe200000000ff */
[----:B------:R-:W-:Y:S01]  /*9760*/  @P2 STG.E.U16 desc[UR36][R6.64+0x1b0], R134 ;  /* 0x0001b08606002986 */ /* 0x000fe2000c101524 */
[----:B------:R-:W-:-:S02]  /*9770*/  F2FP.F16.F32.PACK_AB R137, RZ, R137 ;  /* 0x00000089ff89723e */ /* 0x000fc400000000ff */
[C---:B------:R-:W-:Y:S01]  /*9780*/  ISETP.GT.AND P1, PT, R3.reuse, 0x8, P1 ;  /* 0x000000080300780c */ /* 0x040fe20000f24270 */
[----:B------:R-:W-:Y:S01]  /*9790*/  @P3 STG.E.U16 desc[UR36][R6.64+0x1b2], R135 ;  /* 0x0001b28706003986 */ /* 0x000fe2000c101524 */
[C---:B------:R-:W-:Y:S02]  /*97a0*/  ISETP.GT.AND P2, PT, R3.reuse, 0x8, P0 ;  /* 0x000000080300780c */ /* 0x040fe40000744270 */
[C---:B------:R-:W-:Y:S01]  /*97b0*/  ISETP.GT.AND P0, PT, R0.reuse, 0xe9, PT ;  /* 0x000000e90000780c */ /* 0x040fe20003f04270 */
[----:B------:R-:W-:Y:S01]  /*97c0*/  @P4 STG.E.U16 desc[UR36][R4.64+0x1c0], R136 ;  /* 0x0001c08804004986 */ /* 0x000fe2000c101524 */
[----:B------:R-:W-:Y:S02]  /*97d0*/  ISETP.GT.AND P4, PT, R0, 0xe8, PT ;  /* 0x000000e80000780c */ /* 0x000fe40003f84270 */
[----:B------:R-:W-:Y:S01]  /*97e0*/  F2FP.F16.F32.PACK_AB R138, RZ, R138 ;  /* 0x0000008aff8a723e */ /* 0x000fe200000000ff */
[----:B------:R-:W-:Y:S01]  /*97f0*/  @P5 STG.E.U16 desc[UR36][R4.64+0x1c2], R137 ;  /* 0x0001c28904005986 */ /* 0x000fe2000c101524 */
[----:B------:R-:W-:-:S02]  /*9800*/  ISETP.GT.AND P5, PT, R3, RZ, P4 ;  /* 0x000000ff0300720c */ /* 0x000fc400027a4270 */
[----:B------:R-:W-:Y:S01]  /*9810*/  F2FP.F16.F32.PACK_AB R139, RZ, R139 ;  /* 0x0000008bff8b723e */ /* 0x000fe200000000ff */
[----:B------:R-:W-:Y:S01]  /*9820*/  @P1 STG.E.U16 desc[UR36][R6.64+0x1c0], R138 ;  /* 0x0001c08a06001986 */ /* 0x000fe2000c101524 */
[----:B------:R-:W-:Y:S02]  /*9830*/  F2FP.F16.F32.PACK_AB R140, RZ, R140 ;  /* 0x0000008cff8c723e */ /* 0x000fe400000000ff */
[C---:B------:R-:W-:Y:S01]  /*9840*/  ISETP.GT.AND P3, PT, R3.reuse, RZ, P0 ;  /* 0x000000ff0300720c */ /* 0x040fe20000764270 */
[----:B------:R-:W-:Y:S01]  /*9850*/  @P2 STG.E.U16 desc[UR36][R6.64+0x1c2], R139 ;  /* 0x0001c28b06002986 */ /* 0x000fe2000c101524 */
[C---:B------:R-:W-:Y:S02]  /*9860*/  ISETP.GT.AND P4, PT, R3.reuse, 0x8, P4 ;  /* 0x000000080300780c */ /* 0x040fe40002784270 */
[----:B------:R-:W-:Y:S02]  /*9870*/  F2FP.F16.F32.PACK_AB R141, RZ, R141 ;  /* 0x0000008dff8d723e */ /* 0x000fe400000000ff */
[----:B------:R-:W-:Y:S01]  /*9880*/  F2FP.F16.F32.PACK_AB R142, RZ, R142 ;  /* 0x0000008eff8e723e */ /* 0x000fe200000000ff */
[----:B------:R-:W-:Y:S01]  /*9890*/  @P5 STG.E.U16 desc[UR36][R4.64+0x1d0], R140 ;  /* 0x0001d08c04005986 */ /* 0x000fe2000c101524 */
[----:B------:R-:W-:-:S02]  /*98a0*/  ISETP.GT.AND P5, PT, R3, 0x8, P0 ;  /* 0x000000080300780c */ /* 0x000fc400007a4270 */
[----:B------:R-:W-:Y:S02]  /*98b0*/  F2FP.F16.F32.PACK_AB R143, RZ, R143 ;  /* 0x0000008fff8f723e */ /* 0x000fe400000000ff */
[C---:B------:R-:W-:Y:S01]  /*98c0*/  ISETP.GT.AND P0, PT, R0.reuse, 0xf1, PT ;  /* 0x000000f10000780c */ /* 0x040fe20003f04270 */
[----:B------:R-:W-:Y:S01]  /*98d0*/  @P3 STG.E.U16 desc[UR36][R4.64+0x1d2], R141 ;  /* 0x0001d28d04003986 */ /* 0x000fe2000c101524 */
[----:B------:R-:W-:Y:S02]  /*98e0*/  ISETP.GT.AND P3, PT, R0, 0xf0, PT ;  /* 0x000000f00000780c */ /* 0x000fe40003f64270 */
[----:B------:R-:W-:Y:S01]  /*98f0*/  F2FP.F16.F32.PACK_AB R144, RZ, R144 ;  /* 0x00000090ff90723e */ /* 0x000fe200000000ff */
[----:B------:R-:W-:Y:S01]  /*9900*/  @P4 STG.E.U16 desc[UR36][R6.64+0x1d0], R142 ;  /* 0x0001d08e06004986 */ /* 0x000fe2000c101524 */
[C---:B------:R-:W-:Y:S02]  /*9910*/  ISETP.GT.AND P4, PT, R3.reuse, RZ, P3 ;  /* 0x000000ff0300720c */ /* 0x040fe40001f84270 */
[C---:B------:R-:W-:Y:S01]  /*9920*/  ISETP.GT.AND P3, PT, R3.reuse, 0x8, P3 ;  /* 0x000000080300780c */ /* 0x040fe20001f64270 */
[----:B------:R-:W-:Y:S01]  /*9930*/  @P5 STG.E.U16 desc[UR36][R6.64+0x1d2], R143 ;  /* 0x0001d28f06005986 */ /* 0x000fe2000c101524 */
[----:B------:R-:W-:-:S02]  /*9940*/  ISETP.GT.AND P5, PT, R3, RZ, P0 ;  /* 0x000000ff0300720c */ /* 0x000fc400007a4270 */
[----:B------:R-:W-:Y:S02]  /*9950*/  F2FP.F16.F32.PACK_AB R145, RZ, R145 ;  /* 0x00000091ff91723e */ /* 0x000fe400000000ff */
[C---:B------:R-:W-:Y:S02]  /*9960*/  ISETP.GT.AND P0, PT, R3.reuse, 0x8, P0 ;  /* 0x000000080300780c */ /* 0x040fe40000704270 */
[C---:B------:R-:W-:Y:S02]  /*9970*/  ISETP.GT.AND P1, PT, R0.reuse, 0xf9, PT ;  /* 0x000000f90000780c */ /* 0x040fe40003f24270 */
[----:B------:R-:W-:Y:S01]  /*9980*/  ISETP.GT.AND P2, PT, R0, 0xf8, PT ;  /* 0x000000f80000780c */ /* 0x000fe20003f44270 */
[----:B------:R-:W-:Y:S01]  /*9990*/  @P4 STG.E.U16 desc[UR36][R4.64+0x1e0], R144 ;  /* 0x0001e09004004986 */ /* 0x000fe2000c101524 */
[C---:B------:R-:W-:Y:S01]  /*99a0*/  ISETP.GT.AND P4, PT, R3.reuse, RZ, P1 ;  /* 0x000000ff0300720c */ /* 0x040fe20000f84270 */
[----:B------:R-:W-:Y:S01]  /*99b0*/  @P3 IMAD.MOV.U32 R2, RZ, RZ, R6 ;  /* 0x000000ffff023224 */ /* 0x000fe200078e0006 */
[C---:B------:R-:W-:Y:S01]  /*99c0*/  ISETP.GT.AND P1, PT, R3.reuse, 0x8, P1 ;  /* 0x000000080300780c */ /* 0x040fe20000f24270 */
[----:B------:R-:W-:Y:S01]  /*99d0*/  @P5 STG.E.U16 desc[UR36][R4.64+0x1e2], R145 ;  /* 0x0001e29104005986 */ /* 0x000fe2000c101524 */
[----:B------:R-:W-:-:S02]  /*99e0*/  ISETP.GT.AND P5, PT, R3, RZ, P2 ;  /* 0x000000ff0300720c */ /* 0x000fc400017a4270 */
[----:B------:R-:W-:Y:S01]  /*99f0*/  ISETP.GT.AND P2, PT, R3, 0x8, P2 ;  /* 0x000000080300780c */ /* 0x000fe20001744270 */
[----:B------:R-:W-:Y:S01]  /*9a00*/  @P3 IMAD.MOV.U32 R3, RZ, RZ, R7 ;  /* 0x000000ffff033224 */ /* 0x000fe200078e0007 */
[----:B------:R-:W-:Y:S02]  /*9a10*/  F2FP.F16.F32.PACK_AB R146, RZ, R146 ;  /* 0x00000092ff92723e */ /* 0x000fe400000000ff */
[----:B------:R-:W-:Y:S02]  /*9a20*/  F2FP.F16.F32.PACK_AB R147, RZ, R147 ;  /* 0x00000093ff93723e */ /* 0x000fe400000000ff */
[----:B------:R-:W-:Y:S01]  /*9a30*/  F2FP.F16.F32.PACK_AB R148, RZ, R148 ;  /* 0x00000094ff94723e */ /* 0x000fe200000000ff */
[----:B------:R0:W-:Y:S01]  /*9a40*/  @P3 STG.E.U16 desc[UR36][R2.64+0x1e0], R146 ;  /* 0x0001e09202003986 */ /* 0x0001e2000c101524 */
[----:B------:R-:W-:Y:S02]  /*9a50*/  F2FP.F16.F32.PACK_AB R149, RZ, R149 ;  /* 0x00000095ff95723e */ /* 0x000fe400000000ff */
[----:B------:R-:W-:-:S02]  /*9a60*/  F2FP.F16.F32.PACK_AB R150, RZ, R150 ;  /* 0x00000096ff96723e */ /* 0x000fc400000000ff */
[----:B------:R-:W-:Y:S01]  /*9a70*/  F2FP.F16.F32.PACK_AB R151, RZ, R151 ;  /* 0x00000097ff97723e */ /* 0x000fe200000000ff */
[----:B0-----:R-:W-:Y:S02]  /*9a80*/  @P0 IMAD.MOV.U32 R2, RZ, RZ, R6 ;  /* 0x000000ffff020224 */ /* 0x001fe400078e0006 */
[----:B------:R-:W-:-:S05]  /*9a90*/  @P0 IMAD.MOV.U32 R3, RZ, RZ, R7 ;  /* 0x000000ffff030224 */ /* 0x000fca00078e0007 */
[----:B------:R0:W-:Y:S02]  /*9aa0*/  @P0 STG.E.U16 desc[UR36][R2.64+0x1e2], R147 ;  /* 0x0001e29302000986 */ /* 0x0001e4000c101524 */
[----:B0-----:R-:W-:Y:S02]  /*9ab0*/  @P5 IMAD.MOV.U32 R2, RZ, RZ, R4 ;  /* 0x000000ffff025224 */ /* 0x001fe400078e0004 */
[----:B------:R-:W-:-:S05]  /*9ac0*/  @P5 IMAD.MOV.U32 R3, RZ, RZ, R5 ;  /* 0x000000ffff035224 */ /* 0x000fca00078e0005 */
[----:B------:R0:W-:Y:S04]  /*9ad0*/  @P5 STG.E.U16 desc[UR36][R2.64+0x1f0], R148 ;  /* 0x0001f09402005986 */ /* 0x0001e8000c101524 */
[----:B------:R1:W-:Y:S01]  /*9ae0*/  @P4 STG.E.U16 desc[UR36][R4.64+0x1f2], R149 ;  /* 0x0001f29504004986 */ /* 0x0003e2000c101524 */
[----:B0-----:R-:W-:Y:S02]  /*9af0*/  @P2 IMAD.MOV.U32 R2, RZ, RZ, R6 ;  /* 0x000000ffff022224 */ /* 0x001fe400078e0006 */
[----:B------:R-:W-:-:S05]  /*9b00*/  @P2 IMAD.MOV.U32 R3, RZ, RZ, R7 ;  /* 0x000000ffff032224 */ /* 0x000fca00078e0007 */
[----:B------:R1:W-:Y:S04]  /*9b10*/  @P2 STG.E.U16 desc[UR36][R2.64+0x1f0], R150 ;  /* 0x0001f09602002986 */ /* 0x0003e8000c101524 */
[----:B------:R1:W-:Y:S02]  /*9b20*/  @P1 STG.E.U16 desc[UR36][R6.64+0x1f2], R151 ;  /* 0x0001f29706001986 */ /* 0x0003e4000c101524 */
.L_x_286:
[----:B------:R-:W-:Y:S05]  /*9b30*/  BSYNC B0 ;  /* 0x0000000000007941 */ /* 0x000fea0003800000 */
.L_x_32:
[----:B01----:R-:W2:Y:S01]  /*9b40*/  LDL.64 R2, [R1] ;  /* 0x0000000001027983 */ /* 0x003ea20000100a00 */
[----:B------:R-:W-:Y:S01]  /*9b50*/  ULDC.64 UR4, c[0x0][0x650] ;  /* 0x0001940000047ab9 */ /* 0x000fe20000000a00 */
[----:B------:R0:W-:Y:S01]  /*9b60*/  SYNCS.ARRIVE.TRANS64.A1T0 RZ, [R160+UR45], RZ ;  /* 0x000000ffa0ff79a7 */ /* 0x0001e2000810002d */
[----:B------:R-:W-:Y:S01]  /*9b70*/  PRMT R0, RZ, 0x7610, R0 ;  /* 0x00007610ff007816 */ /* 0x000fe20000000000 */
[----:B------:R-:W-:Y:S02]  /*9b80*/  IMAD.MOV.U32 R19, RZ, RZ, -0x1 ;  /* 0xffffffffff137424 */ /* 0x000fe400078e00ff */
[----:B-----5:R-:W-:Y:S01]  /*9b90*/  IMAD.MOV.U32 R22, RZ, RZ, -0x1 ;  /* 0xffffffffff167424 */ /* 0x020fe200078e00ff */
[----:B--2---:R-:W-:-:S04]  /*9ba0*/  LEA R18, P0, R2, R18, 0x1 ;  /* 0x0000001202127211 */ /* 0x004fc800078008ff */
[----:B------:R-:W-:Y:S01]  /*9bb0*/  LEA.HI.X R17, R2, R17, R23, 0x1, P0 ;  /* 0x0000001102117211 */ /* 0x000fe200000f0c17 */
[----:B------:R-:W-:Y:S01]  /*9bc0*/  IMAD.MOV.U32 R2, RZ, RZ, -0x1 ;  /* 0xffffffffff027424 */ /* 0x000fe200078e00ff */
[----:B------:R-:W-:-:S04]  /*9bd0*/  ISETP.GE.U32.AND P0, PT, R18, UR4, PT ;  /* 0x0000000412007c0c */ /* 0x000fc8000bf06070 */
[----:B------:R-:W-:-:S13]  /*9be0*/  ISETP.GE.U32.AND.EX P0, PT, R17, UR5, PT, P0 ;  /* 0x0000000511007c0c */ /* 0x000fda000bf06100 */
[----:B0-----:R-:W-:Y:S05]  /*9bf0*/  @P0 BRA `(.L_x_287) ;  /* 0x0000000400700947 */ /* 0x001fea0003800000 */
[----:B------:R-:W0:Y:S01]  /*9c00*/  S2R R10, SR_CTAID.X ;  /* 0x00000000000a7919 */ /* 0x000e220000002500 */
[----:B---34-:R-:W1:Y:S01]  /*9c10*/  LDC.64 R8, c[0x0][0x628] ;  /* 0x00018a00ff087b82 */ /* 0x018e620000000a00 */
[----:B------:R-:W-:Y:S01]  /*9c20*/  ULDC UR4, c[0x0][0x150] ;  /* 0x0000540000047ab9 */ /* 0x000fe20000000800 */
[----:B------:R-:W-:Y:S01]  /*9c30*/  IMAD.MOV.U32 R6, RZ, RZ, R18 ;  /* 0x000000ffff067224 */ /* 0x000fe200078e0012 */
[----:B------:R-:W2:Y:S01]  /*9c40*/  S2R R20, SR_CTAID.Y ;  /* 0x0000000000147919 */ /* 0x000ea20000002600 */
[----:B------:R-:W-:-:S04]  /*9c50*/  IMAD.MOV.U32 R7, RZ, RZ, R17 ;  /* 0x000000ffff077224 */ /* 0x000fc800078e0011 */
[----:B------:R-:W3:Y:S08]  /*9c60*/  LDC R15, c[0x0][0x144] ;  /* 0x00005100ff0f7b82 */ /* 0x000ef00000000800 */
[----:B------:R-:W4:Y:S08]  /*9c70*/  LDC R0, c[0x0][0x630] ;  /* 0x00018c00ff007b82 */ /* 0x000f300000000800 */
[----:B------:R-:W2:Y:S01]  /*9c80*/  LDC.64 R12, c[0x0][0x620] ;  /* 0x00018800ff0c7b82 */ /* 0x000ea20000000a00 */
[----:B-1----:R-:W-:-:S04]  /*9c90*/  ISETP.NE.U32.AND P0, PT, R8, RZ, PT ;  /* 0x000000ff0800720c */ /* 0x002fc80003f05070 */
[----:B------:R-:W-:Y:S02]  /*9ca0*/  ISETP.NE.AND.EX P0, PT, R9, RZ, PT, P0 ;  /* 0x000000ff0900720c */ /* 0x000fe40003f05300 */
[----:B0-----:R-:W-:-:S05]  /*9cb0*/  I2FP.F32.U32 R2, R10 ;  /* 0x0000000a00027245 */ /* 0x001fca0000201000 */
[----:B------:R-:W-:-:S04]  /*9cc0*/  FMUL R2, R2, UR4 ;  /* 0x0000000402027c20 */ /* 0x000fc80008400000 */
[----:B------:R0:W1:Y:S02]  /*9cd0*/  F2I.U32.TRUNC.NTZ R14, R2 ;  /* 0x00000002000e7305 */ /* 0x000064000020f000 */
[----:B---34-:R-:W-:Y:S05]  /*9ce0*/  @!P0 BRA `(.L_x_288) ;  /* 0x0000000000288947 */ /* 0x018fea0003800000 */
[----:B------:R-:W3:Y:S02]  /*9cf0*/  LDC R3, c[0x0][0x634] ;  /* 0x00018d00ff037b82 */ /* 0x000ee40000000800 */
[----:B---3--:R-:W-:-:S05]  /*9d00*/  IADD3 R7, P0, R18, R3, RZ ;  /* 0x0000000312077210 */ /* 0x008fca0007f1e0ff */
[----:B------:R-:W-:-:S04]  /*9d10*/  IMAD.X R11, RZ, RZ, R17, P0 ;  /* 0x000000ffff0b7224 */ /* 0x000fc800000e0611 */
[----:B0-----:R-:W-:-:S04]  /*9d20*/  IMAD.WIDE.U32 R2, R11, R8, RZ ;  /* 0x000000080b027225 */ /* 0x001fc800078e00ff */
[----:B------:R-:W-:-:S04]  /*9d30*/  IMAD.WIDE.U32 R4, P0, R7, R9, R2 ;  /* 0x0000000907047225 */ /* 0x000fc80007800002 */
[----:B------:R-:W-:-:S04]  /*9d40*/  IMAD.WIDE.U32 R2, R7, R8, RZ ;  /* 0x0000000807027225 */ /* 0x000fc800078e00ff */
[----:B------:R-:W-:Y:S01]  /*9d50*/  IMAD.X R7, RZ, RZ, RZ, P0 ;  /* 0x000000ffff077224 */ /* 0x000fe200000e06ff */
[----:B------:R-:W-:Y:S01]  /*9d60*/  IADD3 RZ, P0, R3, R4, RZ ;  /* 0x0000000403ff7210 */ /* 0x000fe20007f1e0ff */
[----:B------:R-:W-:-:S04]  /*9d70*/  IMAD.MOV.U32 R6, RZ, RZ, R5 ;  /* 0x000000ffff067224 */ /* 0x000fc800078e0005 */
[----:B------:R-:W-:-:S08]  /*9d80*/  IMAD.WIDE.U32.X R6, R11, R9, R6, P0 ;  /* 0x000000090b067225 */ /* 0x000fd000000e0406 */
.L_x_288:
[----:B------:R-:W3:Y:S01]  /*9d90*/  LDC.64 R26, c[0x0][0x640] ;  /* 0x00019000ff1a7b82 */ /* 0x000ee20000000a00 */
[-C--:B------:R-:W-:Y:S01]  /*9da0*/  SHF.R.U64 R11, R6, R0.reuse, R7 ;  /* 0x00000000060b7219 */ /* 0x080fe20000001207 */
[----:B------:R-:W-:Y:S01]  /*9db0*/  IMAD.MOV.U32 R19, RZ, RZ, R17 ;  /* 0x000000ffff137224 */ /* 0x000fe200078e0011 */
[----:B------:R-:W-:Y:S01]  /*9dc0*/  SHF.R.U32.HI R0, RZ, R0, R7 ;  /* 0x00000000ff007219 */ /* 0x000fe20000011607 */
[----:B-1----:R-:W-:Y:S01]  /*9dd0*/  IMAD.MOV R14, RZ, RZ, -R14 ;  /* 0x000000ffff0e7224 */ /* 0x002fe200078e0a0e */
[----:B------:R-:W-:Y:S01]  /*9de0*/  IADD3 R5, P0, RZ, -R11, RZ ;  /* 0x8000000bff057210 */ /* 0x000fe20007f1e0ff */
[----:B------:R-:W-:Y:S01]  /*9df0*/  ULDC UR4, c[0x0][0x154] ;  /* 0x0000550000047ab9 */ /* 0x000fe20000000800 */
[----:B------:R-:W-:Y:S01]  /*9e00*/  IMAD.MOV.U32 R7, RZ, RZ, 0x1 ;  /* 0x00000001ff077424 */ /* 0x000fe200078e00ff */
[----:B------:R-:W1:Y:S01]  /*9e10*/  LDC R4, c[0x0][0x618] ;  /* 0x00018600ff047b82 */ /* 0x000e620000000800 */
[----:B------:R-:W-:Y:S02]  /*9e20*/  IMAD R22, R15, R14, R10 ;  /* 0x0000000e0f167224 */ /* 0x000fe400078e020a */
[----:B------:R-:W-:-:S04]  /*9e30*/  IMAD.X R3, RZ, RZ, ~R0, P0 ;  /* 0x000000ffff037224 */ /* 0x000fc800000e0e00 */
[-C--:B--2---:R-:W-:Y:S01]  /*9e40*/  IMAD R0, R3, R12.reuse, RZ ;  /* 0x0000000c03007224 */ /* 0x084fe200078e02ff */
[----:B------:R-:W2:Y:S01]  /*9e50*/  LDC R6, c[0x0][0x608] ;  /* 0x00018200ff067b82 */ /* 0x000ea20000000800 */
[----:B0-----:R-:W-:-:S04]  /*9e60*/  IMAD.WIDE.U32 R2, R5, R12, R18 ;  /* 0x0000000c05027225 */ /* 0x001fc800078e0012 */
[----:B------:R-:W-:Y:S01]  /*9e70*/  IMAD R5, R5, R13, R0 ;  /* 0x0000000d05057224 */ /* 0x000fe200078e0200 */
[----:B------:R-:W-:Y:S02]  /*9e80*/  I2FP.F32.U32 R0, R20 ;  /* 0x0000001400007245 */ /* 0x000fe40000201000 */
[----:B------:R-:W0:Y:S01]  /*9e90*/  LDC R24, c[0x0][0x658] ;  /* 0x00019600ff187b82 */ /* 0x000e220000000800 */
[----:B------:R-:W-:Y:S01]  /*9ea0*/  IMAD.IADD R3, R3, 0x1, R5 ;  /* 0x0000000103037824 */ /* 0x000fe200078e0205 */
[----:B---3--:R-:W-:Y:S01]  /*9eb0*/  ISETP.NE.U32.AND P0, PT, R26, RZ, PT ;  /* 0x000000ff1a00720c */ /* 0x008fe20003f05070 */
[----:B------:R-:W-:Y:S01]  /*9ec0*/  FMUL R0, R0, UR4 ;  /* 0x0000000400007c20 */ /* 0x000fe20008400000 */
[----:B------:R-:W-:Y:S02]  /*9ed0*/  IMAD.MOV.U32 R5, RZ, RZ, -0x1 ;  /* 0xffffffffff057424 */ /* 0x000fe400078e00ff */
[----:B------:R-:W-:Y:S01]  /*9ee0*/  ISETP.NE.AND.EX P0, PT, R27, RZ, PT, P0 ;  /* 0x000000ff1b00720c */ /* 0x000fe20003f05300 */
[----:B------:R3:W4:Y:S01]  /*9ef0*/  F2I.U32.TRUNC.NTZ R12, R0 ;  /* 0x00000000000c7305 */ /* 0x000722000020f000 */
[----:B------:R-:W3:Y:S01]  /*9f00*/  LDC R15, c[0x0][0x148] ;  /* 0x00005200ff0f7b82 */ /* 0x000ee20000000800 */
[----:B-1----:R-:W-:-:S02]  /*9f10*/  SHF.R.U64 R10, R2, R4, R3 ;  /* 0x00000004020a7219 */ /* 0x002fc40000001203 */
[----:B------:R-:W-:-:S05]  /*9f20*/  SHF.R.U32.HI R3, RZ, R4, R3 ;  /* 0x00000004ff037219 */ /* 0x000fca0000011603 */
[----:B------:R-:W1:Y:S01]  /*9f30*/  LDC R14, c[0x0][0x600] ;  /* 0x00018000ff0e7b82 */ /* 0x000e620000000800 */
[-CC-:B--2---:R-:W-:Y:S02]  /*9f40*/  SHF.R.U64 R8, R10, R6.reuse, R3.reuse ;  /* 0x000000060a087219 */ /* 0x184fe40000001203 */
[----:B------:R-:W-:-:S05]  /*9f50*/  SHF.R.U32.HI R3, RZ, R6, R3 ;  /* 0x00000006ff037219 */ /* 0x000fca0000011603 */
[----:B------:R-:W2:Y:S01]  /*9f60*/  LDC R21, c[0x0][0x648] ;  /* 0x00019200ff157b82 */ /* 0x000ea20000000800 */
[-CC-:B0-----:R-:W-:Y:S02]  /*9f70*/  SHF.R.U64 R13, R8, R24.reuse, R3.reuse ;  /* 0x00000018080d7219 */ /* 0x181fe40000001203 */
[-C--:B------:R-:W-:Y:S02]  /*9f80*/  SHF.L.U32 R5, R5, R24.reuse, RZ ;  /* 0x0000001805057219 */ /* 0x080fe400000006ff */
[-C--:B------:R-:W-:Y:S01]  /*9f90*/  SHF.R.U32.HI R3, RZ, R24.reuse, R3 ;  /* 0x00000018ff037219 */ /* 0x080fe20000011603 */
[----:B------:R-:W-:Y:S01]  /*9fa0*/  IMAD.MOV.U32 R2, RZ, RZ, R13 ;  /* 0x000000ffff027224 */ /* 0x000fe200078e000d */
[----:B------:R-:W-:Y:S01]  /*9fb0*/  SHF.L.U32 R24, R7, R24, RZ ;  /* 0x0000001807187219 */ /* 0x000fe200000006ff */
[----:B------:R-:W0:Y:S01]  /*9fc0*/  LDC R25, c[0x0][0x638] ;  /* 0x00018e00ff197b82 */ /* 0x000e220000000800 */
[----:B------:R-:W-:-:S07]  /*9fd0*/  LOP3.LUT R19, RZ, R5, RZ, 0x33, !PT ;  /* 0x00000005ff137212 */ /* 0x000fce00078e33ff */
[----:B------:R-:W0:Y:S01]  /*9fe0*/  LDC R28, c[0x0][0x610] ;  /* 0x00018400ff1c7b82 */ /* 0x000e220000000800 */
[----:B----4-:R-:W-:Y:S05]  /*9ff0*/  @!P0 BRA `(.L_x_289) ;  /* 0x0000000000288947 */ /* 0x010fea0003800000 */
[----:B---3--:R-:W3:Y:S02]  /*a000*/  LDC R0, c[0x0][0x64c] ;  /* 0x00019300ff007b82 */ /* 0x008ee40000000800 */
[----:B---3--:R-:W-:-:S05]  /*a010*/  IADD3 R7, P0, R13, R0, RZ ;  /* 0x000000000d077210 */ /* 0x008fca0007f1e0ff */
        /* <DEDUP_REMOVED lines=8> */
.L_x_289:
[----:B------:R-:W4:Y:S01]  /*a0a0*/  LDC R4, c[0x0][0x65c] ;  /* 0x00019700ff047b82 */ /* 0x000f220000000800 */
[----:B--23--:R-:W-:Y:S01]  /*a0b0*/  SHF.R.U64 R0, R2, R21, R3 ;  /* 0x0000001502007219 */ /* 0x00cfe20000001203 */
[----:B-1----:R-:W-:Y:S01]  /*a0c0*/  VIADD R3, R14, 0xffffffff ;  /* 0xffffffff0e037836 */ /* 0x002fe20000000000 */
[----:B------:R-:W-:Y:S01]  /*a0d0*/  LOP3.LUT R19, R8, R19, RZ, 0xc0, !PT ;  /* 0x0000001308137212 */ /* 0x000fe200078ec0ff */
[----:B------:R-:W-:Y:S02]  /*a0e0*/  IMAD.MOV R12, RZ, RZ, -R12 ;  /* 0x000000ffff0c7224 */ /* 0x000fe400078e0a0c */
[----:B------:R-:W-:Y:S01]  /*a0f0*/  IMAD.MOV R2, RZ, RZ, -R0 ;  /* 0x000000ffff027224 */ /* 0x000fe200078e0a00 */
[----:B------:R-:W-:Y:S01]  /*a100*/  LOP3.LUT R3, R10, R3, RZ, 0xc0, !PT ;  /* 0x000000030a037212 */ /* 0x000fe200078ec0ff */
[----:B------:R-:W-:Y:S02]  /*a110*/  IMAD R19, R24, R0, R19 ;  /* 0x0000000018137224 */ /* 0x000fe400078e0213 */
[----:B0-----:R-:W-:-:S04]  /*a120*/  IMAD R0, R2, R25, R13 ;  /* 0x0000001902007224 */ /* 0x001fc800078e020d */
[----:B------:R-:W-:Y:S01]  /*a130*/  IMAD R2, R0, R14, R3 ;  /* 0x0000000e00027224 */ /* 0x000fe200078e0203 */
[----:B----4-:R-:W-:Y:S01]  /*a140*/  ISETP.NE.AND P0, PT, R4, 0x1, PT ;  /* 0x000000010400780c */ /* 0x010fe20003f05270 */
[----:B------:R-:W-:-:S05]  /*a150*/  IMAD.MOV.U32 R4, RZ, RZ, 0x1 ;  /* 0x00000001ff047424 */ /* 0x000fca00078e00ff */
[----:B------:R-:W-:-:S07]  /*a160*/  PRMT R0, R4, 0x7610, R0 ;  /* 0x0000761004007816 */ /* 0x000fce0000000000 */
[----:B------:R-:W-:-:S04]  /*a170*/  @P0 IMAD R22, R15, R12, R20 ;  /* 0x0000000c0f160224 */ /* 0x000fc800078e0214 */
[----:B------:R-:W-:-:S05]  /*a180*/  IMAD R19, R19, R28, R22 ;  /* 0x0000001c13137224 */ /* 0x000fca00078e0216 */
[----:B------:R-:W-:Y:S02]  /*a190*/  SEL R22, R2, R19, !P0 ;  /* 0x0000001302167207 */ /* 0x000fe40004000000 */
[----:B------:R-:W-:Y:S01]  /*a1a0*/  SEL R19, R19, R2, !P0 ;  /* 0x0000000213137207 */ /* 0x000fe20004000000 */
[----:B------:R-:W-:-:S07]  /*a1b0*/  IMAD.MOV.U32 R2, RZ, RZ, R11 ;  /* 0x000000ffff027224 */ /* 0x000fce00078e000b */
.L_x_287:
[----:B------:R-:W-:Y:S02]  /*a1c0*/  LOP3.LUT P0, RZ, R0, 0xff, RZ, 0xc0, !PT ;  /* 0x000000ff00ff7812 */ /* 0x000fe4000780c0ff */
[----:B------:R-:W-:-:S11]  /*a1d0*/  LOP3.LUT R173, R173, 0x1, RZ, 0x3c, !PT ;  /* 0x00000001adad7812 */ /* 0x000fd600078e3cff */
[----:B------:R-:W-:Y:S05]  /*a1e0*/  @P0 BRA `(.L_x_290) ;  /* 0xffffff7000b00947 */ /* 0x000fea000383ffff */
[----:B------:R-:W-:Y:S05]  /*a1f0*/  EXIT ;  /* 0x000000000000794d */ /* 0x000fea0003800000 */
.L_x_13:
[----:B------:R-:W-:-:S08]  /*a200*/  ISETP.NE.AND P0, PT, R0, RZ, PT ;  /* 0x000000ff0000720c */ /* 0x000fd00003f05270 */
[----:B0-----:R-:W0:-:S00]  /*a210*/  USETMAXREG.DEALLOC.CTAPOOL 0x28 ;  /* 0x00000028000079c8 */ /* 0x001e0000080e0500 */
[----:B------:R-:W-:Y:S05]  /*a220*/  @P0 EXIT ;  /* 0x000000000000094d */ /* 0x000fea0003800000 */
[----:B0-----:R-:W-:Y:S01]  /*a230*/  LOP3.LUT P0, RZ, R8, 0xff, RZ, 0xc0, !PT ;  /* 0x000000ff08ff7812 */ /* 0x001fe2000780c0ff */
[----:B------:R-:W-:Y:S02]  /*a240*/  IMAD.MOV.U32 R0, RZ, RZ, 0x1 ;  /* 0x00000001ff007424 */ /* 0x000fe400078e00ff */
[----:B------:R-:W-:-:S10]  /*a250*/  IMAD.MOV.U32 R7, RZ, RZ, RZ ;  /* 0x000000ffff077224 */ /* 0x000fd400078e00ff */
[----:B------:R-:W-:Y:S05]  /*a260*/  @!P0 BRA `(.L_x_291) ;  /* 0x0000000c00248947 */ /* 0x000fea0003800000 */
[----:B------:R-:W-:Y:S01]  /*a270*/  LOP3.LUT P0, RZ, R4, 0x1f, RZ, 0xc0, !PT ;  /* 0x0000001f04ff7812 */ /* 0x000fe2000780c0ff */
[----:B------:R-:W-:Y:S01]  /*a280*/  ULDC UR5, c[0x0][0x658] ;  /* 0x0001960000057ab9 */ /* 0x000fe20000000800 */
[----:B------:R-:W-:Y:S01]  /*a290*/  UMOV UR6, 0xffffffff ;  /* 0xffffffff00067882 */ /* 0x000fe20000000000 */
[----:B------:R-:W-:Y:S01]  /*a2a0*/  BSSY B0, `(.L_x_291) ;  /* 0x00000c5000007945 */ /* 0x000fe20003800000 */
[----:B------:R-:W-:Y:S01]  /*a2b0*/  USHF.L.U32 UR6, UR6, UR5, URZ ;  /* 0x0000000506067299 */ /* 0x000fe2000800063f */
[C---:B------:R-:W-:Y:S01]  /*a2c0*/  ISETP.NE.AND P2, PT, R3.reuse, RZ, PT ;  /* 0x000000ff0300720c */ /* 0x040fe20003f45270 */
[----:B------:R-:W-:Y:S01]  /*a2d0*/  IMAD.MOV.U32 R8, RZ, RZ, 0x1 ;  /* 0x00000001ff087424 */ /* 0x000fe200078e00ff */
[----:B------:R-:W-:Y:S01]  /*a2e0*/  ISETP.NE.OR P0, PT, R3, RZ, !P0 ;  /* 0x000000ff0300720c */ /* 0x000fe20004705670 */
[----:B------:R-:W-:Y:S01]  /*a2f0*/  IMAD.MOV.U32 R0, RZ, RZ, 0x1 ;  /* 0x00000001ff007424 */ /* 0x000fe200078e00ff */
[----:B------:R-:W-:Y:S01]  /*a300*/  LOP3.LUT R6, R16, 0x2, RZ, 0xfc, !PT ;  /* 0x0000000210067812 */ /* 0x000fe200078efcff */
[----:B------:R-:W-:Y:S01]  /*a310*/  IMAD.MOV.U32 R7, RZ, RZ, RZ ;  /* 0x000000ffff077224 */ /* 0x000fe200078e00ff */
[----:B------:R-:W-:Y:S01]  /*a320*/  ULDC UR4, c[0x0][0x600] ;  /* 0x0001800000047ab9 */ /* 0x000fe20000000800 */
[----:B------:R-:W-:Y:S01]  /*a330*/  UMOV UR7, 0x1 ;  /* 0x0000000100077882 */ /* 0x000fe20000000000 */
[----:B------:R-:W-:-:S02]  /*a340*/  UIADD3 UR19, UR40, 0x1, URZ ;  /* 0x0000000128137890 */ /* 0x000fc4000fffe03f */
[----:B------:R-:W-:Y:S02]  /*a350*/  UIADD3 UR15, UR4, -0x1, URZ ;  /* 0xffffffff040f7890 */ /* 0x000fe4000fffe03f */
[----:B------:R-:W-:Y:S02]  /*a360*/  USHF.L.U32 UR17, UR7, UR5, URZ ;  /* 0x0000000507117299 */ /* 0x000fe4000800063f */
[----:B------:R-:W-:Y:S01]  /*a370*/  ULOP3.LUT UR16, URZ, UR6, URZ, 0x33, !UPT ;  /* 0x000000063f107292 */ /* 0x000fe2000f8e333f */
[----:B------:R-:W-:-:S11]  /*a380*/  ULDC.64 UR20, c[0x0][0x198] ;  /* 0x0000660000147ab9 */ /* 0x000fd60000000a00 */
.L_x_303:
[----:B------:R-:W-:-:S03]  /*a390*/  UMOV UR4, 0xffffffff ;  /* 0xffffffff00047882 */ /* 0x000fc60000000000 */
[----:B------:R-:W-:Y:S05]  /*a3a0*/  BRA.DIV UR4, `(.L_x_292) ;  /* 0x0000001204547947 */ /* 0x000fea000b800000 */
[----:B------:R-:W-:-:S13]  /*a3b0*/  ELECT P6, URZ, PT ;  /* 0x00000000003f782f */ /* 0x000fda00038c0000 */
.L_x_319:
[----:B------:R-:W0:Y:S01]  /*a3c0*/  LDC R3, c[0x0][0x28c] ;  /* 0x0000a300ff037b82 */ /* 0x000e220000000800 */
[----:B------:R-:W-:Y:S01]  /*a3d0*/  BSSY B1, `(.L_x_293) ;  /* 0x0000037000017945 */ /* 0x000fe20003800000 */
[----:B0-----:R-:W-:-:S13]  /*a3e0*/  ISETP.LT.OR P6, PT, R3, 0x1, !P6 ;  /* 0x000000010300780c */ /* 0x001fda00077c1670 */
[----:B------:R-:W-:Y:S05]  /*a3f0*/  @P6 BRA `(.L_x_294) ;  /* 0x0000000000d06947 */ /* 0x000fea0003800000 */
[----:B------:R-:W-:Y:S02]  /*a400*/  IMAD.SHL.U32 R22, R22, 0x100, RZ ;  /* 0x0000010016167824 */ /* 0x000fe400078e00ff */
[----:B------:R-:W-:Y:S02]  /*a410*/  IMAD.SHL.U32 R19, R19, 0x40, RZ ;  /* 0x0000004013137824 */ /* 0x000fe400078e00ff */
[----:B------:R-:W-:Y:S02]  /*a420*/  IMAD.MOV.U32 R12, RZ, RZ, RZ ;  /* 0x000000ffff0c7224 */ /* 0x000fe400078e00ff */
[----:B------:R-:W-:Y:S02]  /*a430*/  IMAD.U32 R13, RZ, RZ, UR19 ;  /* 0x00000013ff0d7e24 */ /* 0x000fe4000f8e00ff */
[----:B------:R-:W-:Y:S02]  /*a440*/  IMAD.MOV.U32 R3, RZ, RZ, R0 ;  /* 0x000000ffff037224 */ /* 0x000fe400078e0000 */
[----:B------:R-:W-:-:S07]  /*a450*/  IMAD.MOV.U32 R4, RZ, RZ, R7 ;  /* 0x000000ffff047224 */ /* 0x000fce00078e0007 */
.L_x_298:
[----:B------:R-:W0:Y:S01]  /*a460*/  S2R R10, SR_CgaCtaId ;  /* 0x00000000000a7919 */ /* 0x000e220000008800 */
[----:B------:R-:W-:Y:S01]  /*a470*/  MOV R5, 0x400 ;  /* 0x0000040000057802 */ /* 0x000fe20000000f00 */
[----:B------:R-:W1:Y:S03]  /*a480*/  @!P2 LDC R9, c[0x0][0x500] ;  /* 0x00014000ff09ab82 */ /* 0x000e660000000800 */
[----:B0-----:R-:W-:Y:S02]  /*a490*/  LEA R11, R10, R5, 0x18 ;  /* 0x000000050a0b7211 */ /* 0x001fe400078ec0ff */
[----:B------:R-:W-:-:S03]  /*a4a0*/  SHF.L.U32 R5, R3, 0x1f, RZ ;  /* 0x0000001f03057819 */ /* 0x000fc600000006ff */
[----:B------:R-:W-:-:S04]  /*a4b0*/  IMAD R10, R4, 0x8, R11 ;  /* 0x00000008040a7824 */ /* 0x000fc800078e020b */
[----:B------:R-:W0:Y:S02]  /*a4c0*/  SYNCS.PHASECHK.TRANS64.TRYWAIT P1, [R10+URZ+0x38], R5 ;  /* 0x000038050a0075a7 */ /* 0x000e24000802017f */
[----:B01----:R-:W-:Y:S05]  /*a4d0*/  @!P1 BRA `(.L_x_295) ;  /* 0x0000001000289947 */ /* 0x003fea0003800000 */
.L_x_320:
[----:B0-----:R-:W-:Y:S01]  /*a4e0*/  PRMT R5, R6, 0x9910, RZ ;  /* 0x0000991006057816 */ /* 0x001fe200000000ff */
[----:B------:R0:W-:Y:S03]  /*a4f0*/  @!P2 SYNCS.ARRIVE.TRANS64 RZ, [R10+URZ], R9 ;  /* 0x000000090affa9a7 */ /* 0x0001e6000800003f */
[----:B------:R-:W-:-:S13]  /*a500*/  ISETP.NE.AND P1, PT, R5, 0x2, PT ;  /* 0x000000020500780c */ /* 0x000fda0003f25270 */
[----:B0-----:R-:W-:Y:S05]  /*a510*/  @P1 BRA `(.L_x_296) ;  /* 0x0000000000041947 */ /* 0x001fea0003800000 */
[----:B------:R-:W-:Y:S01]  /*a520*/  BPT.TRAP 0x1 ;  /* 0x000000040000795c */ /* 0x000fe20000300000 */
.L_x_296:
[----:B------:R-:W-:Y:S05]  /*a530*/  @P0 BRA `(.L_x_297) ;  /* 0x0000000000040947 */ /* 0x000fea0003800000 */
[----:B------:R-:W-:Y:S01]  /*a540*/  BPT.TRAP 0x1 ;  /* 0x000000040000795c */ /* 0x000fe20000300000 */
.L_x_297:
[--C-:B------:R-:W-:Y:S01]  /*a550*/  IMAD R5, R4, 0x1000, R11.reuse ;  /* 0x0000100004057824 */ /* 0x100fe200078e020b */
[----:B------:R-:W-:Y:S01]  /*a560*/  R2UR UR9, R10 ;  /* 0x000000000a0972ca */ /* 0x000fe200000e0000 */
[C---:B------:R-:W-:Y:S01]  /*a570*/  IMAD R11, R4.reuse, 0x4000, R11 ;  /* 0x00004000040b7824 */ /* 0x040fe200078e020b */
[----:B------:R-:W-:Y:S01]  /*a580*/  UIADD3 UR4, UP0, UR20, 0xf0, URZ ;  /* 0x000000f014047890 */ /* 0x000fe2000ff1e03f */
[----:B------:R-:W-:Y:S01]  /*a590*/  VIADD R13, R13, 0xffffffff ;  /* 0xffffffff0d0d7836 */ /* 0x000fe20000000000 */
[----:B------:R-:W-:Y:S01]  /*a5a0*/  R2UR UR5, R5 ;  /* 0x00000000050572ca */ /* 0x000fe200000e0000 */
[----:B------:R-:W-:Y:S01]  /*a5b0*/  UIADD3 UR22, UP1, UR20, 0x1f0, URZ ;  /* 0x000001f014167890 */ /* 0x000fe2000ff3e03f */
[----:B------:R-:W-:Y:S01]  /*a5c0*/  R2UR UR8, R11 ;  /* 0x000000000b0872ca */ /* 0x000fe200000e0000 */
[----:B------:R-:W-:Y:S01]  /*a5d0*/  VIADD R4, R4, 0x1 ;  /* 0x0000000104047836 */ /* 0x000fe20000000000 */
[----:B------:R-:W-:Y:S01]  /*a5e0*/  R2UR UR11, R19 ;  /* 0x00000000130b72ca */ /* 0x000fe200000e0000 */
[----:B------:R-:W-:Y:S01]  /*a5f0*/  UIADD3.X UR23, URZ, UR21, URZ, UP1, !UPT ;  /* 0x000000153f177290 */ /* 0x000fe20008ffe43f */
[----:B------:R-:W-:Y:S01]  /*a600*/  R2UR UR10, R12 ;  /* 0x000000000c0a72ca */ /* 0x000fe200000e0000 */
[----:B------:R-:W-:Y:S01]  /*a610*/  UMOV UR6, 0x0 ;  /* 0x0000000000067882 */ /* 0x000fe20000000000 */
[----:B------:R-:W-:Y:S01]  /*a620*/  R2UR UR12, R2 ;  /* 0x00000000020c72ca */ /* 0x000fe200000e0000 */
[----:B------:R-:W-:Y:S01]  /*a630*/  UMOV UR7, 0x10000000 ;  /* 0x1000000000077882 */ /* 0x000fe20000000000 */
[----:B------:R-:W-:Y:S01]  /*a640*/  R2UR UR18, R22 ;  /* 0x00000000161272ca */ /* 0x000fe200000e0000 */
[----:B------:R-:W-:Y:S01]  /*a650*/  VIADD R12, R12, 0x20 ;  /* 0x000000200c0c7836 */ /* 0x000fe20000000000 */
[----:B------:R-:W-:Y:S01]  /*a660*/  ISETP.GT.AND P3, PT, R13, 0x1, PT ;  /* 0x000000010d00780c */ /* 0x000fe20003f64270 */
[----:B------:R-:W-:Y:S01]  /*a670*/  UIADD3 UR13, UR5, 0x180, URZ ;  /* 0x00000180050d7890 */ /* 0x000fe2000fffe03f */
[----:B------:R-:W-:Y:S01]  /*a680*/  ISETP.NE.AND P1, PT, R4, 0x7, PT ;  /* 0x000000070400780c */ /* 0x000fe20003f25270 */
[----:B------:R-:W-:-:S02]  /*a690*/  UIADD3.X UR5, URZ, UR21, URZ, UP0, !UPT ;  /* 0x000000153f057290 */ /* 0x000fc400087fe43f */
[----:B------:R-:W-:Y:S01]  /*a6a0*/  UIADD3 UR14, UR8, 0x7180, URZ ;  /* 0x00007180080e7890 */ /* 0x000fe2000fffe03f */
[----:B------:R-:W-:Y:S02]  /*a6b0*/  SEL R10, RZ, 0x1, P1 ;  /* 0x00000001ff0a7807 */ /* 0x000fe40000800000 */
[----:B------:R-:W-:Y:S01]  /*a6c0*/  UMOV UR8, UR13 ;  /* 0x0000000d00087c82 */ /* 0x000fe20008000000 */
[----:B------:R-:W-:Y:S02]  /*a6d0*/  SEL R4, R4, RZ, P1 ;  /* 0x000000ff04047207 */ /* 0x000fe40000800000 */
[----:B------:R-:W-:Y:S01]  /*a6e0*/  LOP3.LUT R3, R3, R10, RZ, 0x3c, !PT ;  /* 0x0000000a03037212 */ /* 0x000fe200078e3cff */
[----:B------:R0:W-:Y:S02]  /*a6f0*/  UTMALDG.3D [UR8], [UR4], desc[UR6] ;  /* 0x00000608040075b4 */ /* 0x0001e40008011000 */
[----:B0-----:R-:W-:Y:S01]  /*a700*/  UMOV UR8, UR14 ;  /* 0x0000000e00087c82 */ /* 0x001fe20008000000 */
[----:B------:R-:W-:-:S02]  /*a710*/  UMOV UR11, UR18 ;  /* 0x00000012000b7c82 */ /* 0x000fc40008000000 */
[----:B------:R0:W-:Y:S02]  /*a720*/  UTMALDG.3D [UR8], [UR22], desc[UR6] ;  /* 0x00000608160075b4 */ /* 0x0001e40008011000 */
[----:B0-----:R-:W-:Y:S05]  /*a730*/  @P3 BRA `(.L_x_298) ;  /* 0xfffffffc00483947 */ /* 0x001fea000383ffff */
.L_x_294:
[----:B------:R-:W-:Y:S05]  /*a740*/  BSYNC B1 ;  /* 0x0000000000017941 */ /* 0x000fea0003800000 */
.L_x_293:
[----:B------:R-:W2:Y:S01]  /*a750*/  LDL.64 R10, [R1] ;  /* 0x00000000010a7983 */ /* 0x000ea20000100a00 */
[----:B------:R-:W-:Y:S01]  /*a760*/  LOP3.LUT P4, RZ, R8, 0xff, RZ, 0xc0, !PT ;  /* 0x000000ff08ff7812 */ /* 0x000fe2000788c0ff */
[----:B------:R-:W-:Y:S01]  /*a770*/  VIADD R4, R7, UR40 ;  /* 0x0000002807047c36 */ /* 0x000fe20008000000 */
[----:B------:R-:W-:Y:S01]  /*a780*/  ULDC.64 UR4, c[0x0][0x650] ;  /* 0x0001940000047ab9 */ /* 0x000fe20000000a00 */
[----:B------:R-:W-:Y:S01]  /*a790*/  IMAD.U32 R7, RZ, RZ, UR40 ;  /* 0x00000028ff077e24 */ /* 0x000fe2000f8e00ff */
[----:B------:R-:W-:Y:S01]  /*a7a0*/  UISETP.GE.U32.AND UP0, UPT, UR40, 0x7, UPT ;  /* 0x000000072800788c */ /* 0x000fe2000bf06070 */
[C---:B------:R-:W-:Y:S01]  /*a7b0*/  IMAD.WIDE.U32 R2, R4.reuse, 0x24924925, RZ ;  /* 0x2492492504027825 */ /* 0x040fe200078e00ff */
[C---:B------:R-:W-:Y:S01]  /*a7c0*/  ISETP.GT.U32.AND P1, PT, R4.reuse, 0x6, PT ;  /* 0x000000060400780c */ /* 0x040fe20003f24070 */
[----:B------:R-:W-:Y:S02]  /*a7d0*/  BSSY B1, `(.L_x_299) ;  /* 0x000006f000017945 */ /* 0x000fe40003800000 */
[----:B------:R-:W-:Y:S01]  /*a7e0*/  IMAD.IADD R2, R4, 0x1, -R3 ;  /* 0x0000000104027824 */ /* 0x000fe200078e0a03 */
[----:B------:R-:W-:Y:S01]  /*a7f0*/  ISETP.LT.U32.AND P1, PT, R7, 0x7, P1 ;  /* 0x000000070700780c */ /* 0x000fe20000f21070 */
[----:B------:R-:W-:Y:S01]  /*a800*/  IMAD.MOV.U32 R19, RZ, RZ, -0x1 ;  /* 0xffffffffff137424 */ /* 0x000fe200078e00ff */
[----:B------:R-:W-:Y:S01]  /*a810*/  PLOP3.LUT P3, PT, PT, PT, UP0, 0x80, 0x0 ;  /* 0x000000000000781c */ /* 0x000fe20003f6f008 */
[----:B------:R-:W0:Y:S01]  /*a820*/  @P4 S2R R8, SR_CgaCtaId ;  /* 0x0000000000084919 */ /* 0x000e220000008800 */
[----:B------:R-:W-:Y:S01]  /*a830*/  @P4 MOV R5, 0x400 ;  /* 0x0000040000054802 */ /* 0x000fe20000000f00 */
[----:B------:R-:W-:Y:S01]  /*a840*/  IMAD.MOV.U32 R22, RZ, RZ, -0x1 ;  /* 0xffffffffff167424 */ /* 0x000fe200078e00ff */
[----:B------:R-:W-:-:S02]  /*a850*/  LEA.HI R2, R2, R3, RZ, 0x1f ;  /* 0x0000000302027211 */ /* 0x000fc400078ff8ff */
[----:B------:R-:W-:Y:S02]  /*a860*/  PRMT R3, RZ, 0x7610, R3 ;  /* 0x00007610ff037816 */ /* 0x000fe40000000003 */
[----:B------:R-:W-:Y:S01]  /*a870*/  SHF.R.U32.HI R7, RZ, 0x2, R2 ;  /* 0x00000002ff077819 */ /* 0x000fe20000011602 */
[----:B------:R-:W-:Y:S01]  /*a880*/  IMAD.MOV.U32 R2, RZ, RZ, -0x1 ;  /* 0xffffffffff027424 */ /* 0x000fe200078e00ff */
[----:B0-----:R-:W-:Y:S02]  /*a890*/  @P4 LEA R8, R8, R5, 0x18 ;  /* 0x0000000508084211 */ /* 0x001fe400078ec0ff */
[----:B------:R-:W-:Y:S02]  /*a8a0*/  SEL R5, RZ, 0x1, !P1 ;  /* 0x00000001ff057807 */ /* 0x000fe40004800000 */
[----:B------:R0:W-:Y:S02]  /*a8b0*/  @P4 SYNCS.ARRIVE.TRANS64.A1T0 RZ, [R8+URZ+0xa8], RZ ;  /* 0x0000a8ff08ff49a7 */ /* 0x0001e4000810003f */
[----:B------:R-:W-:-:S04]  /*a8c0*/  LOP3.LUT R0, R0, R5, RZ, 0x3c, !PT ;  /* 0x0000000500007212 */ /* 0x000fc800078e3cff */
[----:B------:R-:W-:Y:S01]  /*a8d0*/  @P3 LOP3.LUT R0, R0, 0x1, R7, 0x78, !PT ;  /* 0x0000000100003812 */ /* 0x000fe200078e7807 */
[----:B------:R-:W-:Y:S01]  /*a8e0*/  IMAD R7, R7, -0x7, R4 ;  /* 0xfffffff907077824 */ /* 0x000fe200078e0204 */
[----:B0-----:R-:W-:Y:S02]  /*a8f0*/  PRMT R8, RZ, 0x7610, R8 ;  /* 0x00007610ff087816 */ /* 0x001fe40000000008 */
[----:B--2---:R-:W-:-:S05]  /*a900*/  IADD3 R18, P1, R18, R10, RZ ;  /* 0x0000000a12127210 */ /* 0x004fca0007f3e0ff */
[----:B------:R-:W-:Y:S01]  /*a910*/  IMAD.X R17, R17, 0x1, R23, P1 ;  /* 0x0000000111117824 */ /* 0x000fe200008e0617 */
[----:B------:R-:W-:-:S04]  /*a920*/  ISETP.GE.U32.AND P1, PT, R18, UR4, PT ;  /* 0x0000000412007c0c */ /* 0x000fc8000bf26070 */
[----:B------:R-:W-:-:S13]  /*a930*/  ISETP.GE.U32.AND.EX P1, PT, R17, UR5, PT, P1 ;  /* 0x0000000511007c0c */ /* 0x000fda000bf26110 */
[----:B------:R-:W-:Y:S05]  /*a940*/  @P1 BRA `(.L_x_300) ;  /* 0x00000004005c1947 */ /* 0x000fea0003800000 */
[----:B------:R-:W0:Y:S01]  /*a950*/  S2R R11, SR_CTAID.X ;  /* 0x00000000000b7919 */ /* 0x000e220000002500 */
[----:B------:R-:W-:Y:S01]  /*a960*/  ULDC.64 UR4, c[0x0][0x628] ;  /* 0x00018a0000047ab9 */ /* 0x000fe20000000a00 */
[----:B------:R-:W1:Y:S01]  /*a970*/  LDC R12, c[0x0][0x144] ;  /* 0x00005100ff0c7b82 */ /* 0x000e620000000800 */
[----:B------:R-:W-:Y:S01]  /*a980*/  ISETP.NE.U32.AND P1, PT, RZ, UR4, PT ;  /* 0x00000004ff007c0c */ /* 0x000fe2000bf25070 */
[----:B------:R-:W2:Y:S01]  /*a990*/  S2R R9, SR_CTAID.Y ;  /* 0x0000000000097919 */ /* 0x000ea20000002600 */
[----:B------:R-:W-:Y:S01]  /*a9a0*/  ULDC UR6, c[0x0][0x150] ;  /* 0x0000540000067ab9 */ /* 0x000fe20000000800 */
[----:B------:R-:W-:Y:S01]  /*a9b0*/  ULDC UR7, c[0x0][0x630] ;  /* 0x00018c0000077ab9 */ /* 0x000fe20000000800 */
[----:B------:R-:W-:Y:S01]  /*a9c0*/  ISETP.NE.AND.EX P1, PT, RZ, UR5, PT, P1 ;  /* 0x00000005ff007c0c */ /* 0x000fe2000bf25310 */
[----:B------:R-:W-:Y:S01]  /*a9d0*/  IMAD.MOV.U32 R2, RZ, RZ, R18 ;  /* 0x000000ffff027224 */ /* 0x000fe200078e0012 */
[----:B0-----:R-:W-:-:S05]  /*a9e0*/  I2FP.F32.U32 R3, R11 ;  /* 0x0000000b00037245 */ /* 0x001fca0000201000 */
[----:B------:R-:W-:Y:S01]  /*a9f0*/  FMUL R14, R3, UR6 ;  /* 0x00000006030e7c20 */ /* 0x000fe20008400000 */
[----:B------:R-:W-:-:S05]  /*aa00*/  IMAD.MOV.U32 R3, RZ, RZ, R17 ;  /* 0x000000ffff037224 */ /* 0x000fca00078e0011 */
[----:B--2---:R-:W-:Y:S05]  /*aa10*/  @!P1 BRA `(.L_x_301) ;  /* 0x0000000000289947 */ /* 0x004fea0003800000 */
[----:B------:R-:W-:Y:S02]  /*aa20*/  ULDC UR6, c[0x0][0x634] ;  /* 0x00018d0000067ab9 */ /* 0x000fe40000000800 */
[----:B------:R-:W-:-:S05]  /*aa30*/  IADD3 R3, P1, R18, UR6, RZ ;  /* 0x0000000612037c10 */ /* 0x000fca000ff3e0ff */
[----:B------:R-:W-:-:S04]  /*aa40*/  IMAD.X R13, RZ, RZ, R17, P1 ;  /* 0x000000ffff0d7224 */ /* 0x000fc800008e0611 */
[----:B------:R-:W-:-:S04]  /*aa50*/  IMAD.WIDE.U32 R4, R13, UR4, RZ ;  /* 0x000000040d047c25 */ /* 0x000fc8000f8e00ff */
[----:B------:R-:W-:-:S04]  /*aa60*/  IMAD.WIDE.U32 R4, P1, R3, UR5, R4 ;  /* 0x0000000503047c25 */ /* 0x000fc8000f820004 */
[----:B------:R-:W-:-:S04]  /*aa70*/  IMAD.WIDE.U32 R2, R3, UR4, RZ ;  /* 0x0000000403027c25 */ /* 0x000fc8000f8e00ff */
[----:B------:R-:W-:Y:S01]  /*aa80*/  IMAD.MOV.U32 R2, RZ, RZ, R5 ;  /* 0x000000ffff027224 */ /* 0x000fe200078e0005 */
[----:B------:R-:W-:Y:S01]  /*aa90*/  IADD3 RZ, P3, R3, R4, RZ ;  /* 0x0000000403ff7210 */ /* 0x000fe20007f7e0ff */
[----:B------:R-:W-:-:S04]  /*aaa0*/  IMAD.X R3, RZ, RZ, RZ, P1 ;  /* 0x000000ffff037224 */ /* 0x000fc800008e06ff */
[----:B------:R-:W-:-:S08]  /*aab0*/  IMAD.WIDE.U32.X R2, R13, UR5, R2, P3 ;  /* 0x000000050d027c25 */ /* 0x000fd000098e0402 */
.L_x_301:
[--C-:B------:R-:W-:Y:S01]  /*aac0*/  SHF.R.U64 R10, R2, UR7, R3.reuse ;  /* 0x00000007020a7c19 */ /* 0x100fe20008001203 */
[----:B------:R-:W0:Y:S01]  /*aad0*/  F2I.U32.TRUNC.NTZ R14, R14 ;  /* 0x0000000e000e7305 */ /* 0x000e22000020f000 */
[----:B------:R-:W-:Y:S01]  /*aae0*/  SHF.R.U32.HI R2, RZ, UR7, R3 ;  /* 0x00000007ff027c19 */ /* 0x000fe20008011603 */
[----:B------:R-:W-:Y:S01]  /*aaf0*/  ULDC.64 UR4, c[0x0][0x620] ;  /* 0x0001880000047ab9 */ /* 0x000fe20000000a00 */
[----:B------:R-:W-:Y:S01]  /*ab00*/  IADD3 R5, P1, RZ, -R10, RZ ;  /* 0x8000000aff057210 */ /* 0x000fe20007f3e0ff */
[----:B------:R-:W-:Y:S01]  /*ab10*/  IMAD.MOV.U32 R3, RZ, RZ, R17 ;  /* 0x000000ffff037224 */ /* 0x000fe200078e0011 */
[----:B------:R-:W-:-:S03]  /*ab20*/  ULDC.64 UR6, c[0x0][0x640] ;  /* 0x0001900000067ab9 */ /* 0x000fc60000000a00 */
[----:B------:R-:W-:Y:S01]  /*ab30*/  IMAD.X R2, RZ, RZ, ~R2, P1 ;  /* 0x000000ffff027224 */ /* 0x000fe200008e0e02 */
[----:B------:R-:W-:-:S03]  /*ab40*/  ISETP.NE.U32.AND P1, PT, RZ, UR6, PT ;  /* 0x00000006ff007c0c */ /* 0x000fc6000bf25070 */
[----:B------:R-:W-:Y:S01]  /*ab50*/  IMAD R4, R2, UR4, RZ ;  /* 0x0000000402047c24 */ /* 0x000fe2000f8e02ff */
[----:B------:R-:W-:Y:S01]  /*ab60*/  ISETP.NE.AND.EX P1, PT, RZ, UR7, PT, P1 ;  /* 0x00000007ff007c0c */ /* 0x000fe2000bf25310 */
[----:B------:R-:W-:-:S04]  /*ab70*/  IMAD.MOV.U32 R2, RZ, RZ, R18 ;  /* 0x000000ffff027224 */ /* 0x000fc800078e0012 */
[----:B------:R-:W-:Y:S01]  /*ab80*/  IMAD.WIDE.U32 R2, R5, UR4, R2 ;  /* 0x0000000405027c25 */ /* 0x000fe2000f8e0002 */
[----:B------:R-:W-:-:S03]  /*ab90*/  ULDC UR4, c[0x0][0x618] ;  /* 0x0001860000047ab9 */ /* 0x000fc60000000800 */
[----:B------:R-:W-:Y:S01]  /*aba0*/  IMAD R5, R5, UR5, R4 ;  /* 0x0000000505057c24 */ /* 0x000fe2000f8e0204 */
[----:B------:R-:W-:Y:S01]  /*abb0*/  ULDC UR5, c[0x0][0x154] ;  /* 0x0000550000057ab9 */ /* 0x000fe20000000800 */
[----:B0-----:R-:W-:Y:S02]  /*abc0*/  IMAD.MOV R4, RZ, RZ, -R14 ;  /* 0x000000ffff047224 */ /* 0x001fe400078e0a0e */
[----:B------:R-:W0:Y:S01]  /*abd0*/  LDC R14, c[0x0][0x148] ;  /* 0x00005200ff0e7b82 */ /* 0x000e220000000800 */
[----:B------:R-:W-:Y:S02]  /*abe0*/  IMAD.IADD R3, R3, 0x1, R5 ;  /* 0x0000000103037824 */ /* 0x000fe400078e0205 */
[----:B-1----:R-:W-:Y:S01]  /*abf0*/  IMAD R11, R12, R4, R11 ;  /* 0x000000040c0b7224 */ /* 0x002fe200078e020b */
[----:B------:R-:W-:Y:S02]  /*ac00*/  I2FP.F32.U32 R4, R9 ;  /* 0x0000000900047245 */ /* 0x000fe40000201000 */
[----:B------:R-:W-:-:S02]  /*ac10*/  SHF.R.U64 R12, R2, UR4, R3 ;  /* 0x00000004020c7c19 */ /* 0x000fc40008001203 */
[----:B------:R-:W-:Y:S01]  /*ac20*/  SHF.R.U32.HI R3, RZ, UR4, R3 ;  /* 0x00000004ff037c19 */ /* 0x000fe20008011603 */
[----:B------:R-:W-:Y:S01]  /*ac30*/  FMUL R4, R4, UR5 ;  /* 0x0000000504047c20 */ /* 0x000fe20008400000 */
[----:B------:R-:W-:Y:S02]  /*ac40*/  ULDC UR4, c[0x0][0x608] ;  /* 0x0001820000047ab9 */ /* 0x000fe40000000800 */
[--C-:B------:R-:W-:Y:S01]  /*ac50*/  SHF.R.U64 R15, R12, UR4, R3.reuse ;  /* 0x000000040c0f7c19 */ /* 0x100fe20008001203 */
[----:B------:R1:W2:Y:S01]  /*ac60*/  F2I.U32.TRUNC.NTZ R20, R4 ;  /* 0x0000000400147305 */ /* 0x0002a2000020f000 */
[----:B------:R-:W-:Y:S01]  /*ac70*/  SHF.R.U32.HI R2, RZ, UR4, R3 ;  /* 0x00000004ff027c19 */ /* 0x000fe20008011603 */
[----:B------:R-:W-:-:S03]  /*ac80*/  ULDC UR4, c[0x0][0x658] ;  /* 0x0001960000047ab9 */ /* 0x000fc60000000800 */
[--C-:B------:R-:W-:Y:S02]  /*ac90*/  SHF.R.U64 R13, R15, UR4, R2.reuse ;  /* 0x000000040f0d7c19 */ /* 0x100fe40008001202 */
[----:B------:R-:W-:-:S03]  /*aca0*/  SHF.R.U32.HI R19, RZ, UR4, R2 ;  /* 0x00000004ff137c19 */ /* 0x000fc60008011602 */
[----:B------:R-:W-:Y:S02]  /*acb0*/  IMAD.MOV.U32 R2, RZ, RZ, R13 ;  /* 0x000000ffff027224 */ /* 0x000fe400078e000d */
[----:B------:R-:W-:Y:S01]  /*acc0*/  IMAD.MOV.U32 R3, RZ, RZ, R19 ;  /* 0x000000ffff037224 */ /* 0x000fe200078e0013 */
[----:B-1----:R-:W-:Y:S06]  /*acd0*/  @!P1 BRA `(.L_x_302) ;  /* 0x0000000000289947 */ /* 0x002fec0003800000 */
        /* <DEDUP_REMOVED lines=10> */
.L_x_302:
[----:B------:R-:W1:Y:S01]  /*ad80*/  LDC R4, c[0x0][0x65c] ;  /* 0x00019700ff047b82 */ /* 0x000e620000000800 */
[----:B------:R-:W-:Y:S01]  /*ad90*/  ULDC UR4, c[0x0][0x648] ;  /* 0x0001920000047ab9 */ /* 0x000fe20000000800 */
[----:B------:R-:W-:Y:S01]  /*ada0*/  LOP3.LUT R15, R15, UR16, RZ, 0xc0, !PT ;  /* 0x000000100f0f7c12 */ /* 0x000fe2000f8ec0ff */
[----:B--2---:R-:W-:Y:S01]  /*adb0*/  IMAD.MOV R20, RZ, RZ, -R20 ;  /* 0x000000ffff147224 */ /* 0x004fe200078e0a14 */
[----:B------:R-:W-:Y:S01]  /*adc0*/  SHF.R.U64 R2, R2, UR4, R3 ;  /* 0x0000000402027c19 */ /* 0x000fe20008001203 */
[----:B------:R-:W-:Y:S01]  /*add0*/  ULDC UR4, c[0x0][0x638] ;  /* 0x00018e0000047ab9 */ /* 0x000fe20000000800 */
[----:B------:R-:W-:Y:S01]  /*ade0*/  LOP3.LUT R12, R12, UR15, RZ, 0xc0, !PT ;  /* 0x0000000f0c0c7c12 */ /* 0x000fe2000f8ec0ff */
[----:B------:R-:W-:Y:S01]  /*adf0*/  ULDC UR5, c[0x0][0x610] ;  /* 0x0001840000057ab9 */ /* 0x000fe20000000800 */
[----:B------:R-:W-:Y:S01]  /*ae00*/  IMAD.MOV.U32 R3, RZ, RZ, 0x1 ;  /* 0x00000001ff037424 */ /* 0x000fe200078e00ff */
[----:B-1----:R-:W-:Y:S01]  /*ae10*/  ISETP.NE.AND P1, PT, R4, 0x1, PT ;  /* 0x000000010400780c */ /* 0x002fe20003f25270 */
[----:B------:R-:W-:-:S02]  /*ae20*/  IMAD.MOV R4, RZ, RZ, -R2 ;  /* 0x000000ffff047224 */ /* 0x000fc400078e0a02 */
[----:B------:R-:W-:Y:S02]  /*ae30*/  IMAD R2, R2, UR17, R15 ;  /* 0x0000001102027c24 */ /* 0x000fe4000f8e020f */
[----:B------:R-:W-:Y:S01]  /*ae40*/  IMAD R13, R4, UR4, R13 ;  /* 0x00000004040d7c24 */ /* 0x000fe2000f8e020d */
[----:B------:R-:W-:-:S07]  /*ae50*/  ULDC UR4, c[0x0][0x600] ;  /* 0x0001800000047ab9 */ /* 0x000fce0000000800 */
[----:B0-----:R-:W-:-:S04]  /*ae60*/  @P1 IMAD R11, R14, R20, R9 ;  /* 0x000000140e0b1224 */ /* 0x001fc800078e0209 */
[----:B------:R-:W-:Y:S02]  /*ae70*/  IMAD R11, R2, UR5, R11 ;  /* 0x00000005020b7c24 */ /* 0x000fe4000f8e020b */
[----:B------:R-:W-:-:S05]  /*ae80*/  IMAD R2, R13, UR4, R12 ;  /* 0x000000040d027c24 */ /* 0x000fca000f8e020c */
[----:B------:R-:W-:Y:S02]  /*ae90*/  SEL R22, R2, R11, !P1 ;  /* 0x0000000b02167207 */ /* 0x000fe40004800000 */
[----:B------:R-:W-:Y:S01]  /*aea0*/  SEL R19, R11, R2, !P1 ;  /* 0x000000020b137207 */ /* 0x000fe20004800000 */
[----:B------:R-:W-:-:S07]  /*aeb0*/  IMAD.MOV.U32 R2, RZ, RZ, R10 ;  /* 0x000000ffff027224 */ /* 0x000fce00078e000a */
.L_x_300:
[----:B------:R-:W-:Y:S05]  /*aec0*/  BSYNC B1 ;  /* 0x0000000000017941 */ /* 0x000fea0003800000 */
.L_x_299:
[----:B------:R-:W-:-:S13]  /*aed0*/  LOP3.LUT P1, RZ, R3, 0xff, RZ, 0xc0, !PT ;  /* 0x000000ff03ff7812 */ /* 0x000fda000782c0ff */
[----:B------:R-:W-:Y:S05]  /*aee0*/  @P1 BRA `(.L_x_303) ;  /* 0xfffffff400281947 */ /* 0x000fea000383ffff */
[----:B------:R-:W-:Y:S05]  /*aef0*/  BSYNC B0 ;  /* 0x0000000000007941 */ /* 0x000fea0003800000 */
.L_x_291:
[----:B------:R-:W-:-:S03]  /*af00*/  UMOV UR4, 0xffffffff ;  /* 0xffffffff00047882 */ /* 0x000fc60000000000 */
[----:B------:R-:W-:Y:S05]  /*af10*/  BRA.DIV UR4, `(.L_x_304) ;  /* 0x0000000604ac7947 */ /* 0x000fea000b800000 */
[----:B------:R-:W-:-:S13]  /*af20*/  ELECT P6, URZ, PT ;  /* 0x00000000003f782f */ /* 0x000fda00038c0000 */
.L_x_323:
[----:B------:R-:W-:Y:S04]  /*af30*/  BSSY B0, `(.L_x_305) ;  /* 0x0000046000007945 */ /* 0x000fe80003800000 */
[----:B------:R-:W-:Y:S05]  /*af40*/  @!P6 BRA `(.L_x_306) ;  /* 0x000000040010e947 */ /* 0x000fea0003800000 */
[----:B------:R-:W-:-:S04]  /*af50*/  LOP3.LUT R16, R16, 0x2, RZ, 0xfc, !PT ;  /* 0x0000000210107812 */ /* 0x000fc800078efcff */
[----:B------:R-:W-:-:S13]  /*af60*/  ISETP.NE.AND P0, PT, R16, 0x3, PT ;  /* 0x000000031000780c */ /* 0x000fda0003f05270 */
[----:B------:R-:W-:Y:S05]  /*af70*/  @!P0 BRA `(.L_x_307) ;  /* 0x0000000000048947 */ /* 0x000fea0003800000 */
[----:B------:R-:W-:Y:S01]  /*af80*/  BPT.TRAP 0x1 ;  /* 0x000000040000795c */ /* 0x000fe20000300000 */
.L_x_307:
[----:B------:R-:W0:Y:S01]  /*af90*/  S2R R3, SR_CgaCtaId ;  /* 0x0000000000037919 */ /* 0x000e220000008800 */
[----:B------:R-:W-:Y:S02]  /*afa0*/  MOV R2, 0x400 ;  /* 0x0000040000027802 */ /* 0x000fe40000000f00 */
[----:B------:R-:W-:Y:S02]  /*afb0*/  SHF.L.U32 R4, R0, 0x1f, RZ ;  /* 0x0000001f00047819 */ /* 0x000fe400000006ff */
[----:B0-----:R-:W-:-:S05]  /*afc0*/  LEA R2, R3, R2, 0x18 ;  /* 0x0000000203027211 */ /* 0x001fca00078ec0ff */
[----:B------:R-:W-:-:S04]  /*afd0*/  VIADD R2, R2, 0x38 ;  /* 0x0000003802027836 */ /* 0x000fc80000000000 */
[C---:B------:R-:W-:Y:S02]  /*afe0*/  IMAD R9, R7.reuse, 0x8, R2 ;  /* 0x0000000807097824 */ /* 0x040fe400078e0202 */
[----:B------:R-:W-:Y:S02]  /*aff0*/  VIADD R7, R7, 0x1 ;  /* 0x0000000107077836 */ /* 0x000fe40000000000 */
[----:B------:R-:W0:Y:S03]  /*b000*/  SYNCS.PHASECHK.TRANS64.TRYWAIT P0, [R9+URZ], R4 ;  /* 0x00000004090075a7 */ /* 0x000e26000800017f */
[----:B------:R-:W-:-:S04]  /*b010*/  ISETP.NE.AND P1, PT, R7, 0x7, PT ;  /* 0x000000070700780c */ /* 0x000fc80003f25270 */
[----:B------:R-:W-:Y:S02]  /*b020*/  SEL R3, RZ, 0x1, P1 ;  /* 0x00000001ff037807 */ /* 0x000fe40000800000 */
[----:B------:R-:W-:Y:S02]  /*b030*/  SEL R7, R7, RZ, P1 ;  /* 0x000000ff07077207 */ /* 0x000fe40000800000 */
[----:B------:R-:W-:-:S03]  /*b040*/  LOP3.LUT R6, R0, R3, RZ, 0x3c, !PT ;  /* 0x0000000300067212 */ /* 0x000fc600078e3cff */
[----:B------:R-:W-:Y:S01]  /*b050*/  IMAD R8, R7, 0x8, R2 ;  /* 0x0000000807087824 */ /* 0x000fe200078e0202 */
[----:B------:R-:W-:Y:S01]  /*b060*/  SHF.L.U32 R5, R6, 0x1f, RZ ;  /* 0x0000001f06057819 */ /* 0x000fe200000006ff */
[----:B0-----:R-:W-:Y:S06]  /*b070*/  @!P0 BRA `(.L_x_308) ;  /* 0x0000000400748947 */ /* 0x001fec0003800000 */
.L_x_324:
[----:B------:R-:W1:Y:S01]  /*b080*/  SYNCS.PHASECHK.TRANS64.TRYWAIT P0, [R8+URZ], R5 ;  /* 0x00000005080075a7 */ /* 0x000e62000800017f */
[----:B------:R-:W-:-:S05]  /*b090*/  VIADD R0, R7, 0x1 ;  /* 0x0000000107007836 */ /* 0x000fca0000000000 */
[----:B------:R-:W-:-:S04]  /*b0a0*/  ISETP.NE.AND P1, PT, R0, 0x7, PT ;  /* 0x000000070000780c */ /* 0x000fc80003f25270 */
[----:B------:R-:W-:Y:S02]  /*b0b0*/  SEL R3, RZ, 0x1, P1 ;  /* 0x00000001ff037807 */ /* 0x000fe40000800000 */
[----:B------:R-:W-:Y:S02]  /*b0c0*/  SEL R7, R0, RZ, P1 ;  /* 0x000000ff00077207 */ /* 0x000fe40000800000 */
[----:B------:R-:W-:-:S03]  /*b0d0*/  LOP3.LUT R6, R6, R3, RZ, 0x3c, !PT ;  /* 0x0000000306067212 */ /* 0x000fc600078e3cff */
[----:B0-----:R-:W-:Y:S01]  /*b0e0*/  IMAD R9, R7, 0x8, R2 ;  /* 0x0000000807097824 */ /* 0x001fe200078e0202 */
[----:B------:R-:W-:Y:S01]  /*b0f0*/  SHF.L.U32 R4, R6, 0x1f, RZ ;  /* 0x0000001f06047819 */ /* 0x000fe200000006ff */
[----:B-1----:R-:W-:Y:S06]  /*b100*/  @!P0 BRA `(.L_x_309) ;  /* 0x0000000400648947 */ /* 0x002fec0003800000 */
.L_x_325:
        /* <DEDUP_REMOVED lines=9> */
.L_x_326:
        /* <DEDUP_REMOVED lines=9> */
.L_x_327:
[----:B------:R-:W1:Y:S01]  /*b230*/  SYNCS.PHASECHK.TRANS64.TRYWAIT P0, [R9+URZ], R4 ;  /* 0x00000004090075a7 */ /* 0x000e62000800017f */
[----:B------:R-:W-:-:S05]  /*b240*/  VIADD R0, R7, 0x1 ;  /* 0x0000000107007836 */ /* 0x000fca0000000000 */
[----:B------:R-:W-:-:S04]  /*b250*/  ISETP.NE.AND P1, PT, R0, 0x7, PT ;  /* 0x000000070000780c */ /* 0x000fc80003f25270 */
[----:B------:R-:W-:Y:S02]  /*b260*/  SEL R3, RZ, 0x1, P1 ;  /* 0x00000001ff037807 */ /* 0x000fe40000800000 */
[----:B------:R-:W-:Y:S02]  /*b270*/  SEL R7, R0, RZ, P1 ;  /* 0x000000ff00077207 */ /* 0x000fe40000800000 */
[----:B------:R-:W-:-:S03]  /*b280*/  LOP3.LUT R11, R6, R3, RZ, 0x3c, !PT ;  /* 0x00000003060b7212 */ /* 0x000fc600078e3cff */
[----:B------:R-:W-:Y:S01]  /*b290*/  IMAD R6, R7, 0x8, R2 ;  /* 0x0000000807067824 */ /* 0x000fe200078e0202 */
[----:B0-----:R-:W-:Y:S01]  /*b2a0*/  SHF.L.U32 R5, R11, 0x1f, RZ ;  /* 0x0000001f0b057819 */ /* 0x001fe200000006ff */
[----:B-1----:R-:W-:Y:S06]  /*b2b0*/  @!P0 BRA `(.L_x_312) ;  /* 0x0000000400348947 */ /* 0x002fec0003800000 */
.L_x_328:
[----:B------:R-:W1:Y:S01]  /*b2c0*/  SYNCS.PHASECHK.TRANS64.TRYWAIT P0, [R6+URZ], R5 ;  /* 0x00000005060075a7 */ /* 0x000e62000800017f */
[----:B------:R-:W-:-:S05]  /*b2d0*/  VIADD R0, R7, 0x1 ;  /* 0x0000000107007836 */ /* 0x000fca0000000000 */
[----:B------:R-:W-:-:S04]  /*b2e0*/  ISETP.NE.AND P1, PT, R0, 0x7, PT ;  /* 0x000000070000780c */ /* 0x000fc80003f25270 */
[----:B0-----:R-:W-:Y:S02]  /*b2f0*/  SEL R4, RZ, 0x1, P1 ;  /* 0x00000001ff047807 */ /* 0x001fe40000800000 */
[----:B------:R-:W-:Y:S02]  /*b300*/  SEL R3, R0, RZ, P1 ;  /* 0x000000ff00037207 */ /* 0x000fe40000800000 */
[----:B------:R-:W-:Y:S01]  /*b310*/  LOP3.LUT R0, R11, R4, RZ, 0x3c, !PT ;  /* 0x000000040b007212 */ /* 0x000fe200078e3cff */
[----:B-1----:R-:W-:Y:S06]  /*b320*/  @!P0 BRA `(.L_x_313) ;  /* 0x00000004002c8947 */ /* 0x002fec0003800000 */
.L_x_329:
[----:B------:R-:W-:Y:S01]  /*b330*/  IMAD R3, R3, 0x8, R2 ;  /* 0x0000000803037824 */ /* 0x000fe200078e0202 */
[----:B------:R-:W-:-:S07]  /*b340*/  SHF.L.U32 R0, R0, 0x1f, RZ ;  /* 0x0000001f00007819 */ /* 0x000fce00000006ff */
.L_x_314:
[----:B-1----:R1:W2:Y:S02]  /*b350*/  SYNCS.PHASECHK.TRANS64.TRYWAIT P0, [R3+URZ], R0 ;  /* 0x00000000030075a7 */ /* 0x0022a4000800017f */
[----:B--2---:R-:W-:Y:S05]  /*b360*/  @!P0 NANOSLEEP.SYNCS 0x989680 ;  /* 0x009896800000895d */ /* 0x004fea0003900000 */
[----:B------:R-:W2:Y:S02]  /*b370*/  @!P0 SYNCS.PHASECHK.TRANS64 P0, [R3+URZ], R0 ;  /* 0x00000000030085a7 */ /* 0x000ea4000800007f */
[----:B--2---:R-:W-:Y:S05]  /*b380*/  @!P0 BRA `(.L_x_314) ;  /* 0xfffffffc00f08947 */ /* 0x004fea000383ffff */
.L_x_306:
[----:B------:R-:W-:Y:S05]  /*b390*/  BSYNC B0 ;  /* 0x0000000000007941 */ /* 0x000fea0003800000 */
.L_x_305:
[----:B------:R-:W-:Y:S05]  /*b3a0*/  EXIT ;  /* 0x000000000000794d */ /* 0x000fea0003800000 */
.L_x_15:
[----:B-1----:R1:W2:Y:S02]  /*b3b0*/  SYNCS.PHASECHK.TRANS64.TRYWAIT P0, [R159+URZ], R0 ;  /* 0x000000009f0075a7 */ /* 0x0022a4000800017f */
[----:B--2---:R-:W-:Y:S05]  /*b3c0*/  @!P0 NANOSLEEP.SYNCS 0x989680 ;  /* 0x009896800000895d */ /* 0x004fea0003900000 */
[----:B------:R-:W2:Y:S02]  /*b3d0*/  @!P0 SYNCS.PHASECHK.TRANS64 P0, [R159+URZ], R0 ;  /* 0x000000009f0085a7 */ /* 0x000ea4000800007f */
[----:B--2---:R-:W-:Y:S05]  /*b3e0*/  @!P0 BRA `(.L_x_15) ;  /* 0xfffffffc00f08947 */ /* 0x004fea000383ffff */
[----:B------:R-:W-:Y:S05]  /*b3f0*/  BRA `(.L_x_315) ;  /* 0xffffff6000407947 */ /* 0x000fea000383ffff */
.L_x_20:
[----:B--2---:R2:W3:Y:S02]  /*b400*/  SYNCS.PHASECHK.TRANS64.TRYWAIT P1, [R3+URZ], R0 ;  /* 0x00000000030075a7 */ /* 0x0044e4000802017f */
[----:B---3--:R-:W-:Y:S05]  /*b410*/  @!P1 NANOSLEEP.SYNCS 0x989680 ;  /* 0x009896800000995d */ /* 0x008fea0003900000 */
[----:B------:R-:W3:Y:S02]  /*b420*/  @!P1 SYNCS.PHASECHK.TRANS64 P1, [R3+URZ], R0 ;  /* 0x00000000030095a7 */ /* 0x000ee4000802007f */
[----:B---3--:R-:W-:Y:S05]  /*b430*/  @!P1 BRA `(.L_x_20) ;  /* 0xfffffffc00f09947 */ /* 0x008fea000383ffff */
[----:B------:R-:W-:Y:S05]  /*b440*/  BRA `(.L_x_19) ;  /* 0xffffff6000ac7947 */ /* 0x000fea000383ffff */
.L_x_25:
[----:B--2---:R-:W-:-:S04]  /*b450*/  IMAD.U32 R4, RZ, RZ, UR4 ;  /* 0x00000004ff047e24 */ /* 0x004fc8000f8e00ff */
[----:B------:R2:W3:Y:S03]  /*b460*/  SYNCS.PHASECHK.TRANS64.TRYWAIT P1, [R4+URZ], R3 ;  /* 0x00000003040075a7 */ /* 0x0004e6000802017f */
[----:B---3--:R-:W-:Y:S05]  /*b470*/  @!P1 NANOSLEEP.SYNCS 0x989680 ;  /* 0x009896800000995d */ /* 0x008fea0003900000 */
[----:B------:R-:W3:Y:S02]  /*b480*/  @!P1 SYNCS.PHASECHK.TRANS64 P1, [R4+URZ], R3 ;  /* 0x00000003040095a7 */ /* 0x000ee4000802007f */
[----:B---3--:R-:W-:Y:S05]  /*b490*/  @!P1 BRA `(.L_x_25) ;  /* 0xfffffffc00ec9947 */ /* 0x008fea000383ffff */
[----:B------:R-:W-:Y:S05]  /*b4a0*/  BRA `(.L_x_24) ;  /* 0xffffff6400407947 */ /* 0x000fea000383ffff */
.L_x_31:
[----:B-1----:R1:W2:Y:S02]  /*b4b0*/  SYNCS.PHASECHK.TRANS64.TRYWAIT P0, [R159+URZ+0x10], R0 ;  /* 0x000010009f0075a7 */ /* 0x0022a4000800017f */
[----:B--2---:R-:W-:Y:S05]  /*b4c0*/  @!P0 NANOSLEEP.SYNCS 0x989680 ;  /* 0x009896800000895d */ /* 0x004fea0003900000 */
[----:B------:R-:W2:Y:S02]  /*b4d0*/  @!P0 SYNCS.PHASECHK.TRANS64 P0, [R159+URZ+0x10], R0 ;  /* 0x000010009f0085a7 */ /* 0x000ea4000800007f */
[----:B--2---:R-:W-:Y:S05]  /*b4e0*/  @!P0 BRA `(.L_x_31) ;  /* 0xfffffffc00f08947 */ /* 0x004fea000383ffff */
[----:B------:R-:W-:Y:S05]  /*b4f0*/  BRA `(.L_x_316) ;  /* 0xffffff68004c7947 */ /* 0x000fea000383ffff */
.L_x_292:
[----:B------:R-:W-:Y:S01]  /*b500*/  BSSY B1, `(.L_x_317) ;  /* 0x0000006000017945 */ /* 0x000fe20003800000 */
[----:B------:R-:W-:-:S07]  /*b510*/  IMAD.MOV.U32 R15, RZ, RZ, -0x1 ;  /* 0xffffffffff0f7424 */ /* 0x000fce00078e00ff */
[----:B-----5:R-:W-:Y:S05]  /*b520*/  WARPSYNC.COLLECTIVE R15, `(.L_x_318) ;  /* 0x000000000f0c7348 */ /* 0x020fea0003c00000 */
[----:B------:R-:W-:Y:S02]  /*b530*/  ELECT P6, UR62, PT ;  /* 0x00000000003e782f */ /* 0x000fe400038c0000 */
[----:B------:R-:W-:Y:S01]  /*b540*/  MOV R14, UR62 ;  /* 0x0000003e000e7c02 */ /* 0x000fe20008000f00 */
[----:B-----5:R-:W-:Y:S10]  /*b550*/  ENDCOLLECTIVE ;  /* 0x000000000000791b */ /* 0x020ff40003800000 */
.L_x_318:
[----:B------:R-:W-:Y:S05]  /*b560*/  BSYNC B1 ;  /* 0x0000000000017941 */ /* 0x000fea0003800000 */
.L_x_317:
[----:B------:R-:W-:Y:S05]  /*b570*/  BRA `(.L_x_319) ;  /* 0xffffffec00907947 */ /* 0x000fea000383ffff */
.L_x_295:
[----:B0-----:R0:W1:Y:S02]  /*b580*/  SYNCS.PHASECHK.TRANS64.TRYWAIT P1, [R10+URZ+0x38], R5 ;  /* 0x000038050a0075a7 */ /* 0x001064000802017f */
[----:B-1----:R-:W-:Y:S05]  /*b590*/  @!P1 NANOSLEEP.SYNCS 0x989680 ;  /* 0x009896800000995d */ /* 0x002fea0003900000 */
[----:B------:R-:W1:Y:S02]  /*b5a0*/  @!P1 SYNCS.PHASECHK.TRANS64 P1, [R10+URZ+0x38], R5 ;  /* 0x000038050a0095a7 */ /* 0x000e64000802007f */
[----:B-1----:R-:W-:Y:S05]  /*b5b0*/  @!P1 BRA `(.L_x_295) ;  /* 0xfffffffc00f09947 */ /* 0x002fea000383ffff */
[----:B------:R-:W-:Y:S05]  /*b5c0*/  BRA `(.L_x_320) ;  /* 0xffffffec00c47947 */ /* 0x000fea000383ffff */
.L_x_304:
[----:B------:R-:W-:Y:S01]  /*b5d0*/  BSSY B0, `(.L_x_321) ;  /* 0x0000006000007945 */ /* 0x000fe20003800000 */
[----:B------:R-:W-:-:S07]  /*b5e0*/  IMAD.MOV.U32 R15, RZ, RZ, -0x1 ;  /* 0xffffffffff0f7424 */ /* 0x000fce00078e00ff */
[----:B-----5:R-:W-:Y:S05]  /*b5f0*/  WARPSYNC.COLLECTIVE R15, `(.L_x_322) ;  /* 0x000000000f0c7348 */ /* 0x020fea0003c00000 */
[----:B------:R-:W-:Y:S02]  /*b600*/  ELECT P6, UR62, PT ;  /* 0x00000000003e782f */ /* 0x000fe400038c0000 */
[----:B------:R-:W-:Y:S01]  /*b610*/  MOV R14, UR62 ;  /* 0x0000003e000e7c02 */ /* 0x000fe20008000f00 */
[----:B-----5:R-:W-:Y:S10]  /*b620*/  ENDCOLLECTIVE ;  /* 0x000000000000791b */ /* 0x020ff40003800000 */
.L_x_322:
[----:B------:R-:W-:Y:S05]  /*b630*/  BSYNC B0 ;  /* 0x0000000000007941 */ /* 0x000fea0003800000 */
.L_x_321:
[----:B------:R-:W-:Y:S05]  /*b640*/  BRA `(.L_x_323) ;  /* 0xfffffff800387947 */ /* 0x000fea000383ffff */
.L_x_308:
[----:B0-----:R0:W1:Y:S02]  /*b650*/  SYNCS.PHASECHK.TRANS64.TRYWAIT P0, [R9+URZ], R4 ;  /* 0x00000004090075a7 */ /* 0x001064000800017f */
[----:B-1----:R-:W-:Y:S05]  /*b660*/  @!P0 NANOSLEEP.SYNCS 0x989680 ;  /* 0x009896800000895d */ /* 0x002fea0003900000 */
[----:B------:R-:W1:Y:S02]  /*b670*/  @!P0 SYNCS.PHASECHK.TRANS64 P0, [R9+URZ], R4 ;  /* 0x00000004090085a7 */ /* 0x000e64000800007f */
[----:B-1----:R-:W-:Y:S05]  /*b680*/  @!P0 BRA `(.L_x_308) ;  /* 0xfffffffc00f08947 */ /* 0x002fea000383ffff */
[----:B------:R-:W-:Y:S05]  /*b690*/  BRA `(.L_x_324) ;  /* 0xfffffff800787947 */ /* 0x000fea000383ffff */
.L_x_309:
[----:B0-----:R0:W1:Y:S02]  /*b6a0*/  SYNCS.PHASECHK.TRANS64.TRYWAIT P0, [R8+URZ], R5 ;  /* 0x00000005080075a7 */ /* 0x001064000800017f */
[----:B-1----:R-:W-:Y:S05]  /*b6b0*/  @!P0 NANOSLEEP.SYNCS 0x989680 ;  /* 0x009896800000895d */ /* 0x002fea0003900000 */
[----:B------:R-:W1:Y:S02]  /*b6c0*/  @!P0 SYNCS.PHASECHK.TRANS64 P0, [R8+URZ], R5 ;  /* 0x00000005080085a7 */ /* 0x000e64000800007f */
[----:B-1----:R-:W-:Y:S05]  /*b6d0*/  @!P0 BRA `(.L_x_309) ;  /* 0xfffffffc00f08947 */ /* 0x002fea000383ffff */
[----:B------:R-:W-:Y:S05]  /*b6e0*/  BRA `(.L_x_325) ;  /* 0xfffffff800887947 */ /* 0x000fea000383ffff */
.L_x_310:
[----:B0-----:R0:W1:Y:S02]  /*b6f0*/  SYNCS.PHASECHK.TRANS64.TRYWAIT P0, [R9+URZ], R4 ;  /* 0x00000004090075a7 */ /* 0x001064000800017f */
[----:B-1----:R-:W-:Y:S05]  /*b700*/  @!P0 NANOSLEEP.SYNCS 0x989680 ;  /* 0x009896800000895d */ /* 0x002fea0003900000 */
[----:B------:R-:W1:Y:S02]  /*b710*/  @!P0 SYNCS.PHASECHK.TRANS64 P0, [R9+URZ], R4 ;  /* 0x00000004090085a7 */ /* 0x000e64000800007f */
[----:B-1----:R-:W-:Y:S05]  /*b720*/  @!P0 BRA `(.L_x_310) ;  /* 0xfffffffc00f08947 */ /* 0x002fea000383ffff */
[----:B------:R-:W-:Y:S05]  /*b730*/  BRA `(.L_x_326) ;  /* 0xfffffff800987947 */ /* 0x000fea000383ffff */
.L_x_311:
[----:B0-----:R0:W1:Y:S02]  /*b740*/  SYNCS.PHASECHK.TRANS64.TRYWAIT P0, [R8+URZ], R5 ;  /* 0x00000005080075a7 */ /* 0x001064000800017f */
[----:B-1----:R-:W-:Y:S05]  /*b750*/  @!P0 NANOSLEEP.SYNCS 0x989680 ;  /* 0x009896800000895d */ /* 0x002fea0003900000 */
[----:B------:R-:W1:Y:S02]  /*b760*/  @!P0 SYNCS.PHASECHK.TRANS64 P0, [R8+URZ], R5 ;  /* 0x00000005080085a7 */ /* 0x000e64000800007f */
[----:B-1----:R-:W-:Y:S05]  /*b770*/  @!P0 BRA `(.L_x_311) ;  /* 0xfffffffc00f08947 */ /* 0x002fea000383ffff */
[----:B------:R-:W-:Y:S05]  /*b780*/  BRA `(.L_x_327) ;  /* 0xfffffff800a87947 */ /* 0x000fea000383ffff */
.L_x_312:
[----:B0-----:R0:W1:Y:S02]  /*b790*/  SYNCS.PHASECHK.TRANS64.TRYWAIT P0, [R9+URZ], R4 ;  /* 0x00000004090075a7 */ /* 0x001064000800017f */
[----:B-1----:R-:W-:Y:S05]  /*b7a0*/  @!P0 NANOSLEEP.SYNCS 0x989680 ;  /* 0x009896800000895d */ /* 0x002fea0003900000 */
[----:B------:R-:W1:Y:S02]  /*b7b0*/  @!P0 SYNCS.PHASECHK.TRANS64 P0, [R9+URZ], R4 ;  /* 0x00000004090085a7 */ /* 0x000e64000800007f */
[----:B-1----:R-:W-:Y:S05]  /*b7c0*/  @!P0 BRA `(.L_x_312) ;  /* 0xfffffffc00f08947 */ /* 0x002fea000383ffff */
[----:B------:R-:W-:Y:S05]  /*b7d0*/  BRA `(.L_x_328) ;  /* 0xfffffff800b87947 */ /* 0x000fea000383ffff */
.L_x_313:
[----:B0-----:R0:W1:Y:S02]  /*b7e0*/  SYNCS.PHASECHK.TRANS64.TRYWAIT P0, [R6+URZ], R5 ;  /* 0x00000005060075a7 */ /* 0x001064000800017f */
[----:B-1----:R-:W-:Y:S05]  /*b7f0*/  @!P0 NANOSLEEP.SYNCS 0x989680 ;  /* 0x009896800000895d */ /* 0x002fea0003900000 */
[----:B------:R-:W1:Y:S02]  /*b800*/  @!P0 SYNCS.PHASECHK.TRANS64 P0, [R6+URZ], R5 ;  /* 0x00000005060085a7 */ /* 0x000e64000800007f */
[----:B-1----:R-:W-:Y:S05]  /*b810*/  @!P0 BRA `(.L_x_313) ;  /* 0xfffffffc00f08947 */ /* 0x002fea000383ffff */
[----:B------:R-:W-:Y:S05]  /*b820*/  BRA `(.L_x_329) ;  /* 0xfffffff800c07947 */ /* 0x000fea000383ffff */
.L_x_330:
[----:B------:R-:W-:-:S00]  /*b830*/  BRA `(.L_x_330) ;  /* 0xfffffffc00fc7947 */ /* 0x000fc0000383ffff */
[----:B------:R-:W-:-:S00]  /*b840*/  NOP ;  /* 0x0000000000007918 */ /* 0x000fc00000000000 */
        /* <DEDUP_REMOVED lines=11> */
.L_x_331:


//--------------------- .nv.global.init           --------------------------
	.section	.nv.global.init,"aw",@progbits
.nv.global.init:
	.type		$str$22,@object
	.size		$str$22,($str$23 - $str$22)
$str$22:
        /*0000*/ 	.byte	0x6b, 0x5f, 0x74, 0x69, 0x6c, 0x65, 0x5f, 0x63, 0x6f, 0x75, 0x6e, 0x74, 0x20, 0x3e, 0x3d, 0x20
        /*0010*/ 	.byte	0x31, 0x00
	.type		$str$23,@object
	.size		$str$23,(__unnamed_1 - $str$23)
$str$23:
        /*0012*/ 	.byte	0x2f, 0x74, 0x6d, 0x70, 0x2f, 0x63, 0x75, 0x74, 0x6c, 0x61, 0x73, 0x73, 0x5f, 0x73, 0x77, 0x65
        /*0022*/ 	.byte	0x65, 0x70, 0x5f, 0x73, 0x72, 0x63, 0x2f, 0x69, 0x6e, 0x63, 0x6c, 0x75, 0x64, 0x65, 0x2f, 0x63
        /*0032*/ 	.byte	0x75, 0x74, 0x6c, 0x61, 0x73, 0x73, 0x2f, 0x67, 0x65, 0x6d, 0x6d, 0x2f, 0x63, 0x6f, 0x6c, 0x6c
        /*0042*/ 	.byte	0x65, 0x63, 0x74, 0x69, 0x76, 0x65, 0x2f, 0x73, 0x6d, 0x39, 0x30, 0x5f, 0x6d, 0x6d, 0x61, 0x5f
        /*0052*/ 	.byte	0x74, 0x6d, 0x61, 0x5f, 0x67, 0x6d, 0x6d, 0x61, 0x5f, 0x73, 0x73, 0x5f, 0x77, 0x61, 0x72, 0x70
        /*0062*/ 	.byte	0x73, 0x70, 0x65, 0x63, 0x69, 0x61, 0x6c, 0x69, 0x7a, 0x65, 0x64, 0x2e, 0x68, 0x70, 0x70, 0x00
	.type		__unnamed_1,@object
	.size		__unnamed_1,(.L_0 - __unnamed_1)
__unnamed_1:
        /*0072*/ 	.byte	0x76, 0x6f, 0x69, 0x64, 0x20, 0x63, 0x75, 0x74, 0x6c, 0x61, 0x73, 0x73, 0x3a, 0x3a, 0x67, 0x65
        /* <DEDUP_REMOVED lines=179> */
        /*0bb2*/ 	.byte	0x65, 0x6e, 0x74, 0x69, 0x74, 0x79, 0x5d, 0x00
.L_0:


//--------------------- .nv.shared._ZN7cutlass13device_kernelINS_4gemm6kernel13GemmUniversalIN4cute5tupleIJiiiiEEENS1_10collective13CollectiveMmaINS1_34MainloopSm90TmaGmmaWarpSpecializedILi7ENS5_IJNS4_1CILi1EEESB_SB_EEENS1_32KernelTmaWarpSpecializedPingpongEEENS5_IJNSA_ILi64EEENSA_ILi256EEENSA_ILi32EEEEEENS_6half_tENS5_IJlSB_lEEESJ_SK_NS4_8TiledMMAINS4_8MMA_AtomIJNS4_4SM904GMMA26MMA_64x256x16_F32F16F16_SSILNSO_5MajorE0ELSQ_0ELNSO_7ScaleInE1ELSR_1EEEEEENS4_6LayoutISC_NS5_IJNSA_ILi0EEESV_SV_EEEEENS5_IJNS4_10UnderscoreESY_SY_EEEEENS4_13SM90_TMA_LOADENS4_14ComposedLayoutINS4_7SwizzleILi2ELi4ELi3EEENS4_18smem_ptr_flag_bitsILi16EEENSU_INS5_IJNSA_ILi8EEESH_EEENS5_IJSH_SB_EEEEEEEvNS4_8identityES11_S1B_vS1C_EENS_8epilogue10collective6detail29Sm90TmaWarpSpecializedAdapterINS1F_15DefaultEpilogueISJ_SK_SK_NS1E_6thread17LinearCombinationISJ_Li1EffLNS1J_9ScaleType4KindE0ELNS_15FloatRoundStyleE2ESJ_EENS1_15EpilogueDefaultEEEEEvvEEEEvNT_6ParamsE --------------------------
	.section	.nv.shared._ZN7cutlass13device_kernelINS_4gemm6kernel13GemmUniversalIN4cute5tupleIJiiiiEEENS1_10collective13CollectiveMmaINS1_34MainloopSm90TmaGmmaWarpSpecializedILi7ENS5_IJNS4_1CILi1EEESB_SB_EEENS1_32KernelTmaWarpSpecializedPingpongEEENS5_IJNSA_ILi64EEENSA_ILi256EEENSA_ILi32EEEEEENS_6half_tENS5_IJlSB_lEEESJ_SK_NS4_8TiledMMAINS4_8MMA_AtomIJNS4_4SM904GMMA26MMA_64x256x16_F32F16F16_SSILNSO_5MajorE0ELSQ_0ELNSO_7ScaleInE1ELSR_1EEEEEENS4_6LayoutISC_NS5_IJNSA_ILi0EEESV_SV_EEEEENS5_IJNS4_10UnderscoreESY_SY_EEEEENS4_13SM90_TMA_LOADENS4_14ComposedLayoutINS4_7SwizzleILi2ELi4ELi3EEENS4_18smem_ptr_flag_bitsILi16EEENSU_INS5_IJNSA_ILi8EEESH_EEENS5_IJSH_SB_EEEEEEEvNS4_8identityES11_S1B_vS1C_EENS_8epilogue10collective6detail29Sm90TmaWarpSpecializedAdapterINS1F_15DefaultEpilogueISJ_SK_SK_NS1E_6thread17LinearCombinationISJ_Li1EffLNS1J_9ScaleType4KindE0ELNS_15FloatRoundStyleE2ESJ_EENS1_15EpilogueDefaultEEEEEvvEEEEvNT_6ParamsE,"aw",@nobits
	.sectionflags	@""
	.align	16
	.zero		1024


//--------------------- .nv.shared.reserved.0     --------------------------
	.section	.nv.shared.reserved.0,"aw",@nobits
	.weak		__nv_reservedSMEM_offset_0_alias
	.size		__nv_reservedSMEM_offset_0_alias, 0, 0
	.other		__nv_reservedSMEM_offset_0_alias,@"STO_CUDA_RESERVED_SHARED STV_DEFAULT"
__nv_reservedSMEM_offset_0_alias:
	.zero		0


//--------------------- .nv.global                --------------------------
	.section	.nv.global,"aw",@nobits
.nv.global:
	.type		_ZN40_INTERNAL_25201ae0_4_k_cu_987dd58e_268474cute1_E,@object
	.size		_ZN40_INTERNAL_25201ae0_4_k_cu_987dd58e_268474cute1_E,(_ZN40_INTERNAL_25201ae0_4_k_cu_987dd58e_268474cuda3std3__45__cpo6cbeginE - _ZN40_INTERNAL_25201ae0_4_k_cu_987dd58e_268474cute1_E)
_ZN40_INTERNAL_25201ae0_4_k_cu_987dd58e_268474cute1_E:
	.zero		1
	.type		_ZN40_INTERNAL_25201ae0_4_k_cu_987dd58e_268474cuda3std3__45__cpo6cbeginE,@object
	.size		_ZN40_INTERNAL_25201ae0_4_k_cu_987dd58e_268474cuda3std3__45__cpo6cbeginE,(_ZN40_INTERNAL_25201ae0_4_k_cu_987dd58e_268474cuda3std3__48in_placeE - _ZN40_INTERNAL_25201ae0_4_k_cu_987dd58e_268474cuda3std3__45__cpo6cbeginE)
_ZN40_INTERNAL_25201ae0_4_k_cu_987dd58e_268474cuda3std3__45__cpo6cbeginE:
	.zero		1
	.type		_ZN40_INTERNAL_25201ae0_4_k_cu_987dd58e_268474cuda3std3__48in_placeE,@object
	.size		_ZN40_INTERNAL_25201ae0_4_k_cu_987dd58e_268474cuda3std3__48in_placeE,(_ZN40_INTERNAL_25201ae0_4_k_cu_987dd58e_268474cuda3std6ranges3__45__cpo9iter_moveE - _ZN40_INTERNAL_25201ae0_4_k_cu_987dd58e_268474cuda3std3__48in_placeE)
_ZN40_INTERNAL_25201ae0_4_k_cu_987dd58e_268474cuda3std3__48in_placeE:
	.zero		1
	.type		_ZN40_INTERNAL_25201ae0_4_k_cu_987dd58e_268474cuda3std6ranges3__45__cpo9iter_moveE,@object
	.size		_ZN40_INTERNAL_25201ae0_4_k_cu_987dd58e_268474cuda3std6ranges3__45__cpo9iter_moveE,(_ZN40_INTERNAL_25201ae0_4_k_cu_987dd58e_268474cuda3std3__45__cpo5beginE - _ZN40_INTERNAL_25201ae0_4_k_cu_987dd58e_268474cuda3std6ranges3__45__cpo9iter_moveE)
_ZN40_INTERNAL_25201ae0_4_k_cu_987dd58e_268474cuda3std6ranges3__45__cpo9iter_moveE:
	.zero		1
	.type		_ZN40_INTERNAL_25201ae0_4_k_cu_987dd58e_268474cuda3std3__45__cpo5beginE,@object
	.size		_ZN40_INTERNAL_25201ae0_4_k_cu_987dd58e_268474cuda3std3__45__cpo5beginE,(_ZN40_INTERNAL_25201ae0_4_k_cu_987dd58e_268474cuda3std3__442_GLOBAL__N__25201ae0_4_k_cu_987dd58e_268476ignoreE - _ZN40_INTERNAL_25201ae0_4_k_cu_987dd58e_268474cuda3std3__45__cpo5beginE)
_ZN40_INTERNAL_25201ae0_4_k_cu_987dd58e_268474cuda3std3__45__cpo5beginE:
	.zero		1
	.type		_ZN40_INTERNAL_25201ae0_4_k_cu_987dd58e_268474cuda3std3__442_GLOBAL__N__25201ae0_4_k_cu_987dd58e_268476ignoreE,@object
	.size		_ZN40_INTERNAL_25201ae0_4_k_cu_987dd58e_268474cuda3std3__442_GLOBAL__N__25201ae0_4_k_cu_987dd58e_268476ignoreE,(_ZN40_INTERNAL_25201ae0_4_k_cu_987dd58e_268474cute7productE - _ZN40_INTERNAL_25201ae0_4_k_cu_987dd58e_268474cuda3std3__442_GLOBAL__N__25201ae0_4_k_cu_987dd58e_268476ignoreE)
_ZN40_INTERNAL_25201ae0_4_k_cu_987dd58e_268474cuda3std3__442_GLOBAL__N__25201ae0_4_k_cu_987dd58e_268476ignoreE:
	.zero		1
	.type		_ZN40_INTERNAL_25201ae0_4_k_cu_987dd58e_268474cute7productE,@object
	.size		_ZN40_INTERNAL_25201ae0_4_k_cu_987dd58e_268474cute7productE,(_ZN40_INTERNAL_25201ae0_4_k_cu_987dd58e_268474cuda3std3__45__cpo3endE - _ZN40_INTERNAL_25201ae0_4_k_cu_987dd58e_268474cute7productE)
_ZN40_INTERNAL_25201ae0_4_k_cu_987dd58e_268474cute7productE:
	.zero		1
	.type		_ZN40_INTERNAL_25201ae0_4_k_cu_987dd58e_268474cuda3std3__45__cpo3endE,@object
	.size		_ZN40_INTERNAL_25201ae0_4_k_cu_987dd58e_268474cuda3std3__45__cpo3endE,(_ZN40_INTERNAL_25201ae0_4_k_cu_987dd58e_268474cuda3std3__419piecewise_constructE - _ZN40_INTERNAL_25201ae0_4_k_cu_987dd58e_268474cuda3std3__45__cpo3endE)
_ZN40_INTERNAL_25201ae0_4_k_cu_987dd58e_268474cuda3std3__45__cpo3endE:
	.zero		1
	.type		_ZN40_INTERNAL_25201ae0_4_k_cu_987dd58e_268474cuda3std3__419piecewise_constructE,@object
	.size		_ZN40_INTERNAL_25201ae0_4_k_cu_987dd58e_268474cuda3std3__419piecewise_constructE,(_ZN40_INTERNAL_25201ae0_4_k_cu_987dd58e_268474cuda3std3__45__cpo4cendE - _ZN40_INTERNAL_25201ae0_4_k_cu_987dd58e_268474cuda3std3__419piecewise_constructE)
_ZN40_INTERNAL_25201ae0_4_k_cu_987dd58e_268474cuda3std3__419piecewise_constructE:
	.zero		1
	.type		_ZN40_INTERNAL_25201ae0_4_k_cu_987dd58e_268474cuda3std3__45__cpo4cendE,@object
	.size		_ZN40_INTERNAL_25201ae0_4_k_cu_987dd58e_268474cuda3std3__45__cpo4cendE,(_ZN40_INTERNAL_25201ae0_4_k_cu_987dd58e_268474cuda3std6ranges3__45__cpo4swapE - _ZN40_INTERNAL_25201ae0_4_k_cu_987dd58e_268474cuda3std3__45__cpo4cendE)
_ZN40_INTERNAL_25201ae0_4_k_cu_987dd58e_268474cuda3std3__45__cpo4cendE:
	.zero		1
	.type		_ZN40_INTERNAL_25201ae0_4_k_cu_987dd58e_268474cuda3std6ranges3__45__cpo4swapE,@object
	.size		_ZN40_INTERNAL_25201ae0_4_k_cu_987dd58e_268474cuda3std6ranges3__45__cpo4swapE,(.L_8 - _ZN40_INTERNAL_25201ae0_4_k_cu_987dd58e_268474cuda3std6ranges3__45__cpo4swapE)
_ZN40_INTERNAL_25201ae0_4_k_cu_987dd58e_268474cuda3std6ranges3__45__cpo4swapE:
	.zero		1
.L_8:


//--------------------- .nv.constant0._ZN7cutlass13device_kernelINS_4gemm6kernel13GemmUniversalIN4cute5tupleIJiiiiEEENS1_10collective13CollectiveMmaINS1_34MainloopSm90TmaGmmaWarpSpecializedILi7ENS5_IJNS4_1CILi1EEESB_SB_EEENS1_32KernelTmaWarpSpecializedPingpongEEENS5_IJNSA_ILi64EEENSA_ILi256EEENSA_ILi32EEEEEENS_6half_tENS5_IJlSB_lEEESJ_SK_NS4_8TiledMMAINS4_8MMA_AtomIJNS4_4SM904GMMA26MMA_64x256x16_F32F16F16_SSILNSO_5MajorE0ELSQ_0ELNSO_7ScaleInE1ELSR_1EEEEEENS4_6LayoutISC_NS5_IJNSA_ILi0EEESV_SV_EEEEENS5_IJNS4_10UnderscoreESY_SY_EEEEENS4_13SM90_TMA_LOADENS4_14ComposedLayoutINS4_7SwizzleILi2ELi4ELi3EEENS4_18smem_ptr_flag_bitsILi16EEENSU_INS5_IJNSA_ILi8EEESH_EEENS5_IJSH_SB_EEEEEEEvNS4_8identityES11_S1B_vS1C_EENS_8epilogue10collective6detail29Sm90TmaWarpSpecializedAdapterINS1F_15DefaultEpilogueISJ_SK_SK_NS1E_6thread17LinearCombinationISJ_Li1EffLNS1J_9ScaleType4KindE0ELNS_15FloatRoundStyleE2ESJ_EENS1_15EpilogueDefaultEEEEEvvEEEEvNT_6ParamsE --------------------------
	.section	.nv.constant0._ZN7cutlass13device_kernelINS_4gemm6kernel13GemmUniversalIN4cute5tupleIJiiiiEEENS1_10collective13CollectiveMmaINS1_34MainloopSm90TmaGmmaWarpSpecializedILi7ENS5_IJNS4_1CILi1EEESB_SB_EEENS1_32KernelTmaWarpSpecializedPingpongEEENS5_IJNSA_ILi64EEENSA_ILi256EEENSA_ILi32EEEEEENS_6half_tENS5_IJlSB_lEEESJ_SK_NS4_8TiledMMAINS4_8MMA_AtomIJNS4_4SM904GMMA26MMA_64x256x16_F32F16F16_SSILNSO_5MajorE0ELSQ_0ELNSO_7ScaleInE1ELSR_1EEEEEENS4_6LayoutISC_NS5_IJNSA_ILi0EEESV_SV_EEEEENS5_IJNS4_10UnderscoreESY_SY_EEEEENS4_13SM90_TMA_LOADENS4_14ComposedLayoutINS4_7SwizzleILi2ELi4ELi3EEENS4_18smem_ptr_flag_bitsILi16EEENSU_INS5_IJNSA_ILi8EEESH_EEENS5_IJSH_SB_EEEEEEEvNS4_8identityES11_S1B_vS1C_EENS_8epilogue10collective6detail29Sm90TmaWarpSpecializedAdapterINS1F_15DefaultEpilogueISJ_SK_SK_NS1E_6thread17LinearCombinationISJ_Li1EffLNS1J_9ScaleType4KindE0ELNS_15FloatRoundStyleE2ESJ_EENS1_15EpilogueDefaultEEEEEvvEEEEvNT_6ParamsE,"a",@progbits
	.sectionflags	@""
	.align	4
.nv.constant0._ZN7cutlass13device_kernelINS_4gemm6kernel13GemmUniversalIN4cute5tupleIJiiiiEEENS1_10collective13CollectiveMmaINS1_34MainloopSm90TmaGmmaWarpSpecializedILi7ENS5_IJNS4_1CILi1EEESB_SB_EEENS1_32KernelTmaWarpSpecializedPingpongEEENS5_IJNSA_ILi64EEENSA_ILi256EEENSA_ILi32EEEEEENS_6half_tENS5_IJlSB_lEEESJ_SK_NS4_8TiledMMAINS4_8MMA_AtomIJNS4_4SM904GMMA26MMA_64x256x16_F32F16F16_SSILNSO_5MajorE0ELSQ_0ELNSO_7ScaleInE1ELSR_1EEEEEENS4_6LayoutISC_NS5_IJNSA_ILi0EEESV_SV_EEEEENS5_IJNS4_10UnderscoreESY_SY_EEEEENS4_13SM90_TMA_LOADENS4_14ComposedLayoutINS4_7SwizzleILi2ELi4ELi3EEENS4_18smem_ptr_flag_bitsILi16EEENSU_INS5_IJNSA_ILi8EEESH_EEENS5_IJSH_SB_EEEEEEEvNS4_8identityES11_S1B_vS1C_EENS_8epilogue10collective6detail29Sm90TmaWarpSpecializedAdapterINS1F_15DefaultEpilogueISJ_SK_SK_NS1E_6thread17LinearCombinationISJ_Li1EffLNS1J_9ScaleType4KindE0ELNS_15FloatRoundStyleE2ESJ_EENS1_15EpilogueDefaultEEEEEvvEEEEvNT_6ParamsE:
	.zero		1664


//--------------------- SYMBOLS --------------------------

	.type		.nv.reservedSmem.offset0,@object
	.size		.nv.reservedSmem.offset0,0x4
	.type		__assertfail,@function
